//
// Generated by NVIDIA NVVM Compiler
//
// Compiler Build ID: CL-36424714
// Cuda compilation tools, release 13.0, V13.0.88
// Based on NVVM 20.0.0
//

.version 9.0
.target sm_100
.address_size 64

	// .globl	_Z7softmaxPfS_i

.visible .entry _Z7softmaxPfS_i(
	.param .u64 .ptr .align 1 _Z7softmaxPfS_i_param_0,
	.param .u64 .ptr .align 1 _Z7softmaxPfS_i_param_1,
	.param .u32 _Z7softmaxPfS_i_param_2
)
{
	.reg .pred 	%p<57>;
	.reg .b32 	%r<117>;
	.reg .b32 	%f<481>;
	.reg .b64 	%rd<48>;

	ld.param.u64 	%rd21, [_Z7softmaxPfS_i_param_0];
	ld.param.u64 	%rd22, [_Z7softmaxPfS_i_param_1];
	ld.param.u32 	%r38, [_Z7softmaxPfS_i_param_2];
	cvta.to.global.u64 	%rd1, %rd21;
	cvta.to.global.u64 	%rd2, %rd22;
	setp.lt.s32 	%p1, %r38, 1;
	mov.f32 	%f471, 0f00000000;
	@%p1 bra 	$L__BB0_13;
	and.b32  	%r1, %r38, 15;
	setp.lt.u32 	%p2, %r38, 16;
	mov.b32 	%r104, 0;
	mov.f32 	%f471, 0f00000000;
	@%p2 bra 	$L__BB0_4;
	and.b32  	%r104, %r38, 2147483632;
	neg.s32 	%r108, %r104;
	add.s64 	%rd45, %rd1, 32;
	add.s64 	%rd44, %rd2, 32;
	mov.f32 	%f471, 0f00000000;
$L__BB0_3:
	.pragma "nounroll";
	ld.global.f32 	%f30, [%rd45+-32];
	setp.gt.f32 	%p3, %f30, %f471;
	selp.f32 	%f31, %f30, %f471, %p3;
	st.global.f32 	[%rd44+-32], %f30;
	ld.global.f32 	%f32, [%rd45+-28];
	setp.gt.f32 	%p4, %f32, %f31;
	selp.f32 	%f33, %f32, %f31, %p4;
	st.global.f32 	[%rd44+-28], %f32;
	ld.global.f32 	%f34, [%rd45+-24];
	setp.gt.f32 	%p5, %f34, %f33;
	selp.f32 	%f35, %f34, %f33, %p5;
	st.global.f32 	[%rd44+-24], %f34;
	ld.global.f32 	%f36, [%rd45+-20];
	setp.gt.f32 	%p6, %f36, %f35;
	selp.f32 	%f37, %f36, %f35, %p6;
	st.global.f32 	[%rd44+-20], %f36;
	ld.global.f32 	%f38, [%rd45+-16];
	setp.gt.f32 	%p7, %f38, %f37;
	selp.f32 	%f39, %f38, %f37, %p7;
	st.global.f32 	[%rd44+-16], %f38;
	ld.global.f32 	%f40, [%rd45+-12];
	setp.gt.f32 	%p8, %f40, %f39;
	selp.f32 	%f41, %f40, %f39, %p8;
	st.global.f32 	[%rd44+-12], %f40;
	ld.global.f32 	%f42, [%rd45+-8];
	setp.gt.f32 	%p9, %f42, %f41;
	selp.f32 	%f43, %f42, %f41, %p9;
	st.global.f32 	[%rd44+-8], %f42;
	ld.global.f32 	%f44, [%rd45+-4];
	setp.gt.f32 	%p10, %f44, %f43;
	selp.f32 	%f45, %f44, %f43, %p10;
	st.global.f32 	[%rd44+-4], %f44;
	ld.global.f32 	%f46, [%rd45];
	setp.gt.f32 	%p11, %f46, %f45;
	selp.f32 	%f47, %f46, %f45, %p11;
	st.global.f32 	[%rd44], %f46;
	ld.global.f32 	%f48, [%rd45+4];
	setp.gt.f32 	%p12, %f48, %f47;
	selp.f32 	%f49, %f48, %f47, %p12;
	st.global.f32 	[%rd44+4], %f48;
	ld.global.f32 	%f50, [%rd45+8];
	setp.gt.f32 	%p13, %f50, %f49;
	selp.f32 	%f51, %f50, %f49, %p13;
	st.global.f32 	[%rd44+8], %f50;
	ld.global.f32 	%f52, [%rd45+12];
	setp.gt.f32 	%p14, %f52, %f51;
	selp.f32 	%f53, %f52, %f51, %p14;
	st.global.f32 	[%rd44+12], %f52;
	ld.global.f32 	%f54, [%rd45+16];
	setp.gt.f32 	%p15, %f54, %f53;
	selp.f32 	%f55, %f54, %f53, %p15;
	st.global.f32 	[%rd44+16], %f54;
	ld.global.f32 	%f56, [%rd45+20];
	setp.gt.f32 	%p16, %f56, %f55;
	selp.f32 	%f57, %f56, %f55, %p16;
	st.global.f32 	[%rd44+20], %f56;
	ld.global.f32 	%f58, [%rd45+24];
	setp.gt.f32 	%p17, %f58, %f57;
	selp.f32 	%f59, %f58, %f57, %p17;
	st.global.f32 	[%rd44+24], %f58;
	ld.global.f32 	%f60, [%rd45+28];
	setp.gt.f32 	%p18, %f60, %f59;
	selp.f32 	%f471, %f60, %f59, %p18;
	st.global.f32 	[%rd44+28], %f60;
	add.s32 	%r108, %r108, 16;
	add.s64 	%rd45, %rd45, 64;
	add.s64 	%rd44, %rd44, 64;
	setp.eq.s32 	%p19, %r108, 0;
	@%p19 bra 	$L__BB0_4;
	bra.uni 	$L__BB0_3;
$L__BB0_4:
	setp.eq.s32 	%p20, %r1, 0;
	@%p20 bra 	$L__BB0_13;
	and.b32  	%r5, %r38, 7;
	setp.lt.u32 	%p21, %r1, 8;
	@%p21 bra 	$L__BB0_7;
	mul.wide.u32 	%rd23, %r104, 4;
	add.s64 	%rd24, %rd1, %rd23;
	ld.global.f32 	%f62, [%rd24];
	setp.gt.f32 	%p22, %f62, %f471;
	selp.f32 	%f63, %f62, %f471, %p22;
	add.s64 	%rd25, %rd2, %rd23;
	st.global.f32 	[%rd25], %f62;
	ld.global.f32 	%f64, [%rd24+4];
	setp.gt.f32 	%p23, %f64, %f63;
	selp.f32 	%f65, %f64, %f63, %p23;
	st.global.f32 	[%rd25+4], %f64;
	ld.global.f32 	%f66, [%rd24+8];
	setp.gt.f32 	%p24, %f66, %f65;
	selp.f32 	%f67, %f66, %f65, %p24;
	st.global.f32 	[%rd25+8], %f66;
	ld.global.f32 	%f68, [%rd24+12];
	setp.gt.f32 	%p25, %f68, %f67;
	selp.f32 	%f69, %f68, %f67, %p25;
	st.global.f32 	[%rd25+12], %f68;
	ld.global.f32 	%f70, [%rd24+16];
	setp.gt.f32 	%p26, %f70, %f69;
	selp.f32 	%f71, %f70, %f69, %p26;
	st.global.f32 	[%rd25+16], %f70;
	ld.global.f32 	%f72, [%rd24+20];
	setp.gt.f32 	%p27, %f72, %f71;
	selp.f32 	%f73, %f72, %f71, %p27;
	st.global.f32 	[%rd25+20], %f72;
	ld.global.f32 	%f74, [%rd24+24];
	setp.gt.f32 	%p28, %f74, %f73;
	selp.f32 	%f75, %f74, %f73, %p28;
	st.global.f32 	[%rd25+24], %f74;
	ld.global.f32 	%f76, [%rd24+28];
	setp.gt.f32 	%p29, %f76, %f75;
	selp.f32 	%f471, %f76, %f75, %p29;
	st.global.f32 	[%rd25+28], %f76;
	add.s32 	%r104, %r104, 8;
$L__BB0_7:
	setp.eq.s32 	%p30, %r5, 0;
	@%p30 bra 	$L__BB0_13;
	and.b32  	%r8, %r38, 3;
	setp.lt.u32 	%p31, %r5, 4;
	@%p31 bra 	$L__BB0_10;
	mul.wide.u32 	%rd26, %r104, 4;
	add.s64 	%rd27, %rd1, %rd26;
	ld.global.f32 	%f78, [%rd27];
	setp.gt.f32 	%p32, %f78, %f471;
	selp.f32 	%f79, %f78, %f471, %p32;
	add.s64 	%rd28, %rd2, %rd26;
	st.global.f32 	[%rd28], %f78;
	ld.global.f32 	%f80, [%rd27+4];
	setp.gt.f32 	%p33, %f80, %f79;
	selp.f32 	%f81, %f80, %f79, %p33;
	st.global.f32 	[%rd28+4], %f80;
	ld.global.f32 	%f82, [%rd27+8];
	setp.gt.f32 	%p34, %f82, %f81;
	selp.f32 	%f83, %f82, %f81, %p34;
	st.global.f32 	[%rd28+8], %f82;
	ld.global.f32 	%f84, [%rd27+12];
	setp.gt.f32 	%p35, %f84, %f83;
	selp.f32 	%f471, %f84, %f83, %p35;
	st.global.f32 	[%rd28+12], %f84;
	add.s32 	%r104, %r104, 4;
$L__BB0_10:
	setp.eq.s32 	%p36, %r8, 0;
	@%p36 bra 	$L__BB0_13;
	mul.wide.u32 	%rd29, %r104, 4;
	add.s64 	%rd43, %rd2, %rd29;
	add.s64 	%rd42, %rd1, %rd29;
	neg.s32 	%r107, %r8;
$L__BB0_12:
	.pragma "nounroll";
	ld.global.f32 	%f85, [%rd42];
	setp.gt.f32 	%p37, %f85, %f471;
	selp.f32 	%f471, %f85, %f471, %p37;
	st.global.f32 	[%rd43], %f85;
	add.s64 	%rd43, %rd43, 4;
	add.s64 	%rd42, %rd42, 4;
	add.s32 	%r107, %r107, 1;
	setp.ne.s32 	%p38, %r107, 0;
	@%p38 bra 	$L__BB0_12;
$L__BB0_13:
	setp.lt.s32 	%p39, %r38, 1;
	mov.f32 	%f479, 0f00000000;
	@%p39 bra 	$L__BB0_25;
	and.b32  	%r14, %r38, 7;
	setp.lt.u32 	%p40, %r38, 8;
	mov.b32 	%r109, 0;
	mov.f32 	%f479, 0f00000000;
	@%p40 bra 	$L__BB0_17;
	and.b32  	%r109, %r38, 2147483640;
	neg.s32 	%r112, %r109;
	add.s64 	%rd46, %rd2, 16;
	mov.f32 	%f479, 0f00000000;
$L__BB0_16:
	.pragma "nounroll";
	ld.global.f32 	%f90, [%rd46+-16];
	sub.f32 	%f91, %f90, %f471;
	st.global.f32 	[%rd46+-16], %f91;
	fma.rn.f32 	%f92, %f91, 0f3BBB989D, 0f3F000000;
	cvt.sat.f32.f32 	%f93, %f92;
	mov.f32 	%f94, 0f4B400001;
	mov.f32 	%f95, 0f437C0000;
	fma.rm.f32 	%f96, %f93, %f95, %f94;
	add.f32 	%f97, %f96, 0fCB40007F;
	neg.f32 	%f98, %f97;
	fma.rn.f32 	%f99, %f91, 0f3FB8AA3B, %f98;
	fma.rn.f32 	%f100, %f91, 0f32A57060, %f99;
	mov.b32 	%r41, %f96;
	shl.b32 	%r42, %r41, 23;
	mov.b32 	%f101, %r42;
	ex2.approx.ftz.f32 	%f102, %f100;
	fma.rn.f32 	%f103, %f102, %f101, %f479;
	ld.global.f32 	%f104, [%rd46+-12];
	sub.f32 	%f105, %f104, %f471;
	st.global.f32 	[%rd46+-12], %f105;
	fma.rn.f32 	%f106, %f105, 0f3BBB989D, 0f3F000000;
	cvt.sat.f32.f32 	%f107, %f106;
	fma.rm.f32 	%f108, %f107, %f95, %f94;
	add.f32 	%f109, %f108, 0fCB40007F;
	neg.f32 	%f110, %f109;
	fma.rn.f32 	%f111, %f105, 0f3FB8AA3B, %f110;
	fma.rn.f32 	%f112, %f105, 0f32A57060, %f111;
	mov.b32 	%r43, %f108;
	shl.b32 	%r44, %r43, 23;
	mov.b32 	%f113, %r44;
	ex2.approx.ftz.f32 	%f114, %f112;
	fma.rn.f32 	%f115, %f114, %f113, %f103;
	ld.global.f32 	%f116, [%rd46+-8];
	sub.f32 	%f117, %f116, %f471;
	st.global.f32 	[%rd46+-8], %f117;
	fma.rn.f32 	%f118, %f117, 0f3BBB989D, 0f3F000000;
	cvt.sat.f32.f32 	%f119, %f118;
	fma.rm.f32 	%f120, %f119, %f95, %f94;
	add.f32 	%f121, %f120, 0fCB40007F;
	neg.f32 	%f122, %f121;
	fma.rn.f32 	%f123, %f117, 0f3FB8AA3B, %f122;
	fma.rn.f32 	%f124, %f117, 0f32A57060, %f123;
	mov.b32 	%r45, %f120;
	shl.b32 	%r46, %r45, 23;
	mov.b32 	%f125, %r46;
	ex2.approx.ftz.f32 	%f126, %f124;
	fma.rn.f32 	%f127, %f126, %f125, %f115;
	ld.global.f32 	%f128, [%rd46+-4];
	sub.f32 	%f129, %f128, %f471;
	st.global.f32 	[%rd46+-4], %f129;
	fma.rn.f32 	%f130, %f129, 0f3BBB989D, 0f3F000000;
	cvt.sat.f32.f32 	%f131, %f130;
	fma.rm.f32 	%f132, %f131, %f95, %f94;
	add.f32 	%f133, %f132, 0fCB40007F;
	neg.f32 	%f134, %f133;
	fma.rn.f32 	%f135, %f129, 0f3FB8AA3B, %f134;
	fma.rn.f32 	%f136, %f129, 0f32A57060, %f135;
	mov.b32 	%r47, %f132;
	shl.b32 	%r48, %r47, 23;
	mov.b32 	%f137, %r48;
	ex2.approx.ftz.f32 	%f138, %f136;
	fma.rn.f32 	%f139, %f138, %f137, %f127;
	ld.global.f32 	%f140, [%rd46];
	sub.f32 	%f141, %f140, %f471;
	st.global.f32 	[%rd46], %f141;
	fma.rn.f32 	%f142, %f141, 0f3BBB989D, 0f3F000000;
	cvt.sat.f32.f32 	%f143, %f142;
	fma.rm.f32 	%f144, %f143, %f95, %f94;
	add.f32 	%f145, %f144, 0fCB40007F;
	neg.f32 	%f146, %f145;
	fma.rn.f32 	%f147, %f141, 0f3FB8AA3B, %f146;
	fma.rn.f32 	%f148, %f141, 0f32A57060, %f147;
	mov.b32 	%r49, %f144;
	shl.b32 	%r50, %r49, 23;
	mov.b32 	%f149, %r50;
	ex2.approx.ftz.f32 	%f150, %f148;
	fma.rn.f32 	%f151, %f150, %f149, %f139;
	ld.global.f32 	%f152, [%rd46+4];
	sub.f32 	%f153, %f152, %f471;
	st.global.f32 	[%rd46+4], %f153;
	fma.rn.f32 	%f154, %f153, 0f3BBB989D, 0f3F000000;
	cvt.sat.f32.f32 	%f155, %f154;
	fma.rm.f32 	%f156, %f155, %f95, %f94;
	add.f32 	%f157, %f156, 0fCB40007F;
	neg.f32 	%f158, %f157;
	fma.rn.f32 	%f159, %f153, 0f3FB8AA3B, %f158;
	fma.rn.f32 	%f160, %f153, 0f32A57060, %f159;
	mov.b32 	%r51, %f156;
	shl.b32 	%r52, %r51, 23;
	mov.b32 	%f161, %r52;
	ex2.approx.ftz.f32 	%f162, %f160;
	fma.rn.f32 	%f163, %f162, %f161, %f151;
	ld.global.f32 	%f164, [%rd46+8];
	sub.f32 	%f165, %f164, %f471;
	st.global.f32 	[%rd46+8], %f165;
	fma.rn.f32 	%f166, %f165, 0f3BBB989D, 0f3F000000;
	cvt.sat.f32.f32 	%f167, %f166;
	fma.rm.f32 	%f168, %f167, %f95, %f94;
	add.f32 	%f169, %f168, 0fCB40007F;
	neg.f32 	%f170, %f169;
	fma.rn.f32 	%f171, %f165, 0f3FB8AA3B, %f170;
	fma.rn.f32 	%f172, %f165, 0f32A57060, %f171;
	mov.b32 	%r53, %f168;
	shl.b32 	%r54, %r53, 23;
	mov.b32 	%f173, %r54;
	ex2.approx.ftz.f32 	%f174, %f172;
	fma.rn.f32 	%f175, %f174, %f173, %f163;
	ld.global.f32 	%f176, [%rd46+12];
	sub.f32 	%f177, %f176, %f471;
	st.global.f32 	[%rd46+12], %f177;
	fma.rn.f32 	%f178, %f177, 0f3BBB989D, 0f3F000000;
	cvt.sat.f32.f32 	%f179, %f178;
	fma.rm.f32 	%f180, %f179, %f95, %f94;
	add.f32 	%f181, %f180, 0fCB40007F;
	neg.f32 	%f182, %f181;
	fma.rn.f32 	%f183, %f177, 0f3FB8AA3B, %f182;
	fma.rn.f32 	%f184, %f177, 0f32A57060, %f183;
	mov.b32 	%r55, %f180;
	shl.b32 	%r56, %r55, 23;
	mov.b32 	%f185, %r56;
	ex2.approx.ftz.f32 	%f186, %f184;
	fma.rn.f32 	%f479, %f186, %f185, %f175;
	add.s32 	%r112, %r112, 8;
	add.s64 	%rd46, %rd46, 32;
	setp.eq.s32 	%p41, %r112, 0;
	@%p41 bra 	$L__BB0_17;
	bra.uni 	$L__BB0_16;
$L__BB0_17:
	setp.eq.s32 	%p42, %r14, 0;
	@%p42 bra 	$L__BB0_25;
	and.b32  	%r20, %r38, 3;
	setp.lt.u32 	%p43, %r14, 4;
	@%p43 bra 	$L__BB0_20;
	mul.wide.u32 	%rd30, %r109, 4;
	add.s64 	%rd31, %rd2, %rd30;
	ld.global.f32 	%f188, [%rd31];
	sub.f32 	%f189, %f188, %f471;
	st.global.f32 	[%rd31], %f189;
	fma.rn.f32 	%f190, %f189, 0f3BBB989D, 0f3F000000;
	cvt.sat.f32.f32 	%f191, %f190;
	mov.f32 	%f192, 0f4B400001;
	mov.f32 	%f193, 0f437C0000;
	fma.rm.f32 	%f194, %f191, %f193, %f192;
	add.f32 	%f195, %f194, 0fCB40007F;
	neg.f32 	%f196, %f195;
	fma.rn.f32 	%f197, %f189, 0f3FB8AA3B, %f196;
	fma.rn.f32 	%f198, %f189, 0f32A57060, %f197;
	mov.b32 	%r57, %f194;
	shl.b32 	%r58, %r57, 23;
	mov.b32 	%f199, %r58;
	ex2.approx.ftz.f32 	%f200, %f198;
	fma.rn.f32 	%f201, %f200, %f199, %f479;
	ld.global.f32 	%f202, [%rd31+4];
	sub.f32 	%f203, %f202, %f471;
	st.global.f32 	[%rd31+4], %f203;
	fma.rn.f32 	%f204, %f203, 0f3BBB989D, 0f3F000000;
	cvt.sat.f32.f32 	%f205, %f204;
	fma.rm.f32 	%f206, %f205, %f193, %f192;
	add.f32 	%f207, %f206, 0fCB40007F;
	neg.f32 	%f208, %f207;
	fma.rn.f32 	%f209, %f203, 0f3FB8AA3B, %f208;
	fma.rn.f32 	%f210, %f203, 0f32A57060, %f209;
	mov.b32 	%r59, %f206;
	shl.b32 	%r60, %r59, 23;
	mov.b32 	%f211, %r60;
	ex2.approx.ftz.f32 	%f212, %f210;
	fma.rn.f32 	%f213, %f212, %f211, %f201;
	ld.global.f32 	%f214, [%rd31+8];
	sub.f32 	%f215, %f214, %f471;
	st.global.f32 	[%rd31+8], %f215;
	fma.rn.f32 	%f216, %f215, 0f3BBB989D, 0f3F000000;
	cvt.sat.f32.f32 	%f217, %f216;
	fma.rm.f32 	%f218, %f217, %f193, %f192;
	add.f32 	%f219, %f218, 0fCB40007F;
	neg.f32 	%f220, %f219;
	fma.rn.f32 	%f221, %f215, 0f3FB8AA3B, %f220;
	fma.rn.f32 	%f222, %f215, 0f32A57060, %f221;
	mov.b32 	%r61, %f218;
	shl.b32 	%r62, %r61, 23;
	mov.b32 	%f223, %r62;
	ex2.approx.ftz.f32 	%f224, %f222;
	fma.rn.f32 	%f225, %f224, %f223, %f213;
	ld.global.f32 	%f226, [%rd31+12];
	sub.f32 	%f227, %f226, %f471;
	st.global.f32 	[%rd31+12], %f227;
	fma.rn.f32 	%f228, %f227, 0f3BBB989D, 0f3F000000;
	cvt.sat.f32.f32 	%f229, %f228;
	fma.rm.f32 	%f230, %f229, %f193, %f192;
	add.f32 	%f231, %f230, 0fCB40007F;
	neg.f32 	%f232, %f231;
	fma.rn.f32 	%f233, %f227, 0f3FB8AA3B, %f232;
	fma.rn.f32 	%f234, %f227, 0f32A57060, %f233;
	mov.b32 	%r63, %f230;
	shl.b32 	%r64, %r63, 23;
	mov.b32 	%f235, %r64;
	ex2.approx.ftz.f32 	%f236, %f234;
	fma.rn.f32 	%f479, %f236, %f235, %f225;
	add.s32 	%r109, %r109, 4;
$L__BB0_20:
	setp.eq.s32 	%p44, %r20, 0;
	@%p44 bra 	$L__BB0_25;
	setp.eq.s32 	%p45, %r20, 1;
	@%p45 bra 	$L__BB0_23;
	mul.wide.u32 	%rd32, %r109, 4;
	add.s64 	%rd33, %rd2, %rd32;
	ld.global.f32 	%f238, [%rd33];
	sub.f32 	%f239, %f238, %f471;
	st.global.f32 	[%rd33], %f239;
	fma.rn.f32 	%f240, %f239, 0f3BBB989D, 0f3F000000;
	cvt.sat.f32.f32 	%f241, %f240;
	mov.f32 	%f242, 0f4B400001;
	mov.f32 	%f243, 0f437C0000;
	fma.rm.f32 	%f244, %f241, %f243, %f242;
	add.f32 	%f245, %f244, 0fCB40007F;
	neg.f32 	%f246, %f245;
	fma.rn.f32 	%f247, %f239, 0f3FB8AA3B, %f246;
	fma.rn.f32 	%f248, %f239, 0f32A57060, %f247;
	mov.b32 	%r65, %f244;
	shl.b32 	%r66, %r65, 23;
	mov.b32 	%f249, %r66;
	ex2.approx.ftz.f32 	%f250, %f248;
	fma.rn.f32 	%f251, %f250, %f249, %f479;
	ld.global.f32 	%f252, [%rd33+4];
	sub.f32 	%f253, %f252, %f471;
	st.global.f32 	[%rd33+4], %f253;
	fma.rn.f32 	%f254, %f253, 0f3BBB989D, 0f3F000000;
	cvt.sat.f32.f32 	%f255, %f254;
	fma.rm.f32 	%f256, %f255, %f243, %f242;
	add.f32 	%f257, %f256, 0fCB40007F;
	neg.f32 	%f258, %f257;
	fma.rn.f32 	%f259, %f253, 0f3FB8AA3B, %f258;
	fma.rn.f32 	%f260, %f253, 0f32A57060, %f259;
	mov.b32 	%r67, %f256;
	shl.b32 	%r68, %r67, 23;
	mov.b32 	%f261, %r68;
	ex2.approx.ftz.f32 	%f262, %f260;
	fma.rn.f32 	%f479, %f262, %f261, %f251;
	add.s32 	%r109, %r109, 2;
$L__BB0_23:
	and.b32  	%r69, %r38, 1;
	setp.eq.b32 	%p46, %r69, 1;
	not.pred 	%p47, %p46;
	@%p47 bra 	$L__BB0_25;
	mul.wide.u32 	%rd34, %r109, 4;
	add.s64 	%rd35, %rd2, %rd34;
	ld.global.f32 	%f263, [%rd35];
	sub.f32 	%f264, %f263, %f471;
	st.global.f32 	[%rd35], %f264;
	fma.rn.f32 	%f265, %f264, 0f3BBB989D, 0f3F000000;
	cvt.sat.f32.f32 	%f266, %f265;
	mov.f32 	%f267, 0f4B400001;
	mov.f32 	%f268, 0f437C0000;
	fma.rm.f32 	%f269, %f266, %f268, %f267;
	add.f32 	%f270, %f269, 0fCB40007F;
	neg.f32 	%f271, %f270;
	fma.rn.f32 	%f272, %f264, 0f3FB8AA3B, %f271;
	fma.rn.f32 	%f273, %f264, 0f32A57060, %f272;
	mov.b32 	%r70, %f269;
	shl.b32 	%r71, %r70, 23;
	mov.b32 	%f274, %r71;
	ex2.approx.ftz.f32 	%f275, %f273;
	fma.rn.f32 	%f479, %f275, %f274, %f479;
$L__BB0_25:
	setp.lt.s32 	%p48, %r38, 1;
	@%p48 bra 	$L__BB0_37;
	and.b32  	%r25, %r38, 7;
	setp.lt.u32 	%p49, %r38, 8;
	mov.b32 	%r114, 0;
	@%p49 bra 	$L__BB0_29;
	and.b32  	%r114, %r38, 2147483640;
	neg.s32 	%r113, %r114;
	add.s64 	%rd47, %rd2, 16;
$L__BB0_28:
	.pragma "nounroll";
	ld.global.f32 	%f276, [%rd47+-16];
	fma.rn.f32 	%f277, %f276, 0f3BBB989D, 0f3F000000;
	cvt.sat.f32.f32 	%f278, %f277;
	mov.f32 	%f279, 0f4B400001;
	mov.f32 	%f280, 0f437C0000;
	fma.rm.f32 	%f281, %f278, %f280, %f279;
	add.f32 	%f282, %f281, 0fCB40007F;
	neg.f32 	%f283, %f282;
	fma.rn.f32 	%f284, %f276, 0f3FB8AA3B, %f283;
	fma.rn.f32 	%f285, %f276, 0f32A57060, %f284;
	mov.b32 	%r73, %f281;
	shl.b32 	%r74, %r73, 23;
	mov.b32 	%f286, %r74;
	ex2.approx.ftz.f32 	%f287, %f285;
	mul.f32 	%f288, %f287, %f286;
	div.rn.f32 	%f289, %f288, %f479;
	st.global.f32 	[%rd47+-16], %f289;
	ld.global.f32 	%f290, [%rd47+-12];
	fma.rn.f32 	%f291, %f290, 0f3BBB989D, 0f3F000000;
	cvt.sat.f32.f32 	%f292, %f291;
	fma.rm.f32 	%f293, %f292, %f280, %f279;
	add.f32 	%f294, %f293, 0fCB40007F;
	neg.f32 	%f295, %f294;
	fma.rn.f32 	%f296, %f290, 0f3FB8AA3B, %f295;
	fma.rn.f32 	%f297, %f290, 0f32A57060, %f296;
	mov.b32 	%r75, %f293;
	shl.b32 	%r76, %r75, 23;
	mov.b32 	%f298, %r76;
	ex2.approx.ftz.f32 	%f299, %f297;
	mul.f32 	%f300, %f299, %f298;
	div.rn.f32 	%f301, %f300, %f479;
	st.global.f32 	[%rd47+-12], %f301;
	ld.global.f32 	%f302, [%rd47+-8];
	fma.rn.f32 	%f303, %f302, 0f3BBB989D, 0f3F000000;
	cvt.sat.f32.f32 	%f304, %f303;
	fma.rm.f32 	%f305, %f304, %f280, %f279;
	add.f32 	%f306, %f305, 0fCB40007F;
	neg.f32 	%f307, %f306;
	fma.rn.f32 	%f308, %f302, 0f3FB8AA3B, %f307;
	fma.rn.f32 	%f309, %f302, 0f32A57060, %f308;
	mov.b32 	%r77, %f305;
	shl.b32 	%r78, %r77, 23;
	mov.b32 	%f310, %r78;
	ex2.approx.ftz.f32 	%f311, %f309;
	mul.f32 	%f312, %f311, %f310;
	div.rn.f32 	%f313, %f312, %f479;
	st.global.f32 	[%rd47+-8], %f313;
	ld.global.f32 	%f314, [%rd47+-4];
	fma.rn.f32 	%f315, %f314, 0f3BBB989D, 0f3F000000;
	cvt.sat.f32.f32 	%f316, %f315;
	fma.rm.f32 	%f317, %f316, %f280, %f279;
	add.f32 	%f318, %f317, 0fCB40007F;
	neg.f32 	%f319, %f318;
	fma.rn.f32 	%f320, %f314, 0f3FB8AA3B, %f319;
	fma.rn.f32 	%f321, %f314, 0f32A57060, %f320;
	mov.b32 	%r79, %f317;
	shl.b32 	%r80, %r79, 23;
	mov.b32 	%f322, %r80;
	ex2.approx.ftz.f32 	%f323, %f321;
	mul.f32 	%f324, %f323, %f322;
	div.rn.f32 	%f325, %f324, %f479;
	st.global.f32 	[%rd47+-4], %f325;
	ld.global.f32 	%f326, [%rd47];
	fma.rn.f32 	%f327, %f326, 0f3BBB989D, 0f3F000000;
	cvt.sat.f32.f32 	%f328, %f327;
	fma.rm.f32 	%f329, %f328, %f280, %f279;
	add.f32 	%f330, %f329, 0fCB40007F;
	neg.f32 	%f331, %f330;
	fma.rn.f32 	%f332, %f326, 0f3FB8AA3B, %f331;
	fma.rn.f32 	%f333, %f326, 0f32A57060, %f332;
	mov.b32 	%r81, %f329;
	shl.b32 	%r82, %r81, 23;
	mov.b32 	%f334, %r82;
	ex2.approx.ftz.f32 	%f335, %f333;
	mul.f32 	%f336, %f335, %f334;
	div.rn.f32 	%f337, %f336, %f479;
	st.global.f32 	[%rd47], %f337;
	ld.global.f32 	%f338, [%rd47+4];
	fma.rn.f32 	%f339, %f338, 0f3BBB989D, 0f3F000000;
	cvt.sat.f32.f32 	%f340, %f339;
	fma.rm.f32 	%f341, %f340, %f280, %f279;
	add.f32 	%f342, %f341, 0fCB40007F;
	neg.f32 	%f343, %f342;
	fma.rn.f32 	%f344, %f338, 0f3FB8AA3B, %f343;
	fma.rn.f32 	%f345, %f338, 0f32A57060, %f344;
	mov.b32 	%r83, %f341;
	shl.b32 	%r84, %r83, 23;
	mov.b32 	%f346, %r84;
	ex2.approx.ftz.f32 	%f347, %f345;
	mul.f32 	%f348, %f347, %f346;
	div.rn.f32 	%f349, %f348, %f479;
	st.global.f32 	[%rd47+4], %f349;
	ld.global.f32 	%f350, [%rd47+8];
	fma.rn.f32 	%f351, %f350, 0f3BBB989D, 0f3F000000;
	cvt.sat.f32.f32 	%f352, %f351;
	fma.rm.f32 	%f353, %f352, %f280, %f279;
	add.f32 	%f354, %f353, 0fCB40007F;
	neg.f32 	%f355, %f354;
	fma.rn.f32 	%f356, %f350, 0f3FB8AA3B, %f355;
	fma.rn.f32 	%f357, %f350, 0f32A57060, %f356;
	mov.b32 	%r85, %f353;
	shl.b32 	%r86, %r85, 23;
	mov.b32 	%f358, %r86;
	ex2.approx.ftz.f32 	%f359, %f357;
	mul.f32 	%f360, %f359, %f358;
	div.rn.f32 	%f361, %f360, %f479;
	st.global.f32 	[%rd47+8], %f361;
	ld.global.f32 	%f362, [%rd47+12];
	fma.rn.f32 	%f363, %f362, 0f3BBB989D, 0f3F000000;
	cvt.sat.f32.f32 	%f364, %f363;
	fma.rm.f32 	%f365, %f364, %f280, %f279;
	add.f32 	%f366, %f365, 0fCB40007F;
	neg.f32 	%f367, %f366;
	fma.rn.f32 	%f368, %f362, 0f3FB8AA3B, %f367;
	fma.rn.f32 	%f369, %f362, 0f32A57060, %f368;
	mov.b32 	%r87, %f365;
	shl.b32 	%r88, %r87, 23;
	mov.b32 	%f370, %r88;
	ex2.approx.ftz.f32 	%f371, %f369;
	mul.f32 	%f372, %f371, %f370;
	div.rn.f32 	%f373, %f372, %f479;
	st.global.f32 	[%rd47+12], %f373;
	add.s32 	%r113, %r113, 8;
	add.s64 	%rd47, %rd47, 32;
	setp.ne.s32 	%p50, %r113, 0;
	@%p50 bra 	$L__BB0_28;
$L__BB0_29:
	setp.eq.s32 	%p51, %r25, 0;
	@%p51 bra 	$L__BB0_37;
	and.b32  	%r33, %r38, 3;
	setp.lt.u32 	%p52, %r25, 4;
	@%p52 bra 	$L__BB0_32;
	mul.wide.u32 	%rd36, %r114, 4;
	add.s64 	%rd37, %rd2, %rd36;
	ld.global.f32 	%f374, [%rd37];
	fma.rn.f32 	%f375, %f374, 0f3BBB989D, 0f3F000000;
	cvt.sat.f32.f32 	%f376, %f375;
	mov.f32 	%f377, 0f4B400001;
	mov.f32 	%f378, 0f437C0000;
	fma.rm.f32 	%f379, %f376, %f378, %f377;
	add.f32 	%f380, %f379, 0fCB40007F;
	neg.f32 	%f381, %f380;
	fma.rn.f32 	%f382, %f374, 0f3FB8AA3B, %f381;
	fma.rn.f32 	%f383, %f374, 0f32A57060, %f382;
	mov.b32 	%r89, %f379;
	shl.b32 	%r90, %r89, 23;
	mov.b32 	%f384, %r90;
	ex2.approx.ftz.f32 	%f385, %f383;
	mul.f32 	%f386, %f385, %f384;
	div.rn.f32 	%f387, %f386, %f479;
	st.global.f32 	[%rd37], %f387;
	ld.global.f32 	%f388, [%rd37+4];
	fma.rn.f32 	%f389, %f388, 0f3BBB989D, 0f3F000000;
	cvt.sat.f32.f32 	%f390, %f389;
	fma.rm.f32 	%f391, %f390, %f378, %f377;
	add.f32 	%f392, %f391, 0fCB40007F;
	neg.f32 	%f393, %f392;
	fma.rn.f32 	%f394, %f388, 0f3FB8AA3B, %f393;
	fma.rn.f32 	%f395, %f388, 0f32A57060, %f394;
	mov.b32 	%r91, %f391;
	shl.b32 	%r92, %r91, 23;
	mov.b32 	%f396, %r92;
	ex2.approx.ftz.f32 	%f397, %f395;
	mul.f32 	%f398, %f397, %f396;
	div.rn.f32 	%f399, %f398, %f479;
	st.global.f32 	[%rd37+4], %f399;
	ld.global.f32 	%f400, [%rd37+8];
	fma.rn.f32 	%f401, %f400, 0f3BBB989D, 0f3F000000;
	cvt.sat.f32.f32 	%f402, %f401;
	fma.rm.f32 	%f403, %f402, %f378, %f377;
	add.f32 	%f404, %f403, 0fCB40007F;
	neg.f32 	%f405, %f404;
	fma.rn.f32 	%f406, %f400, 0f3FB8AA3B, %f405;
	fma.rn.f32 	%f407, %f400, 0f32A57060, %f406;
	mov.b32 	%r93, %f403;
	shl.b32 	%r94, %r93, 23;
	mov.b32 	%f408, %r94;
	ex2.approx.ftz.f32 	%f409, %f407;
	mul.f32 	%f410, %f409, %f408;
	div.rn.f32 	%f411, %f410, %f479;
	st.global.f32 	[%rd37+8], %f411;
	ld.global.f32 	%f412, [%rd37+12];
	fma.rn.f32 	%f413, %f412, 0f3BBB989D, 0f3F000000;
	cvt.sat.f32.f32 	%f414, %f413;
	fma.rm.f32 	%f415, %f414, %f378, %f377;
	add.f32 	%f416, %f415, 0fCB40007F;
	neg.f32 	%f417, %f416;
	fma.rn.f32 	%f418, %f412, 0f3FB8AA3B, %f417;
	fma.rn.f32 	%f419, %f412, 0f32A57060, %f418;
	mov.b32 	%r95, %f415;
	shl.b32 	%r96, %r95, 23;
	mov.b32 	%f420, %r96;
	ex2.approx.ftz.f32 	%f421, %f419;
	mul.f32 	%f422, %f421, %f420;
	div.rn.f32 	%f423, %f422, %f479;
	st.global.f32 	[%rd37+12], %f423;
	add.s32 	%r114, %r114, 4;
$L__BB0_32:
	setp.eq.s32 	%p53, %r33, 0;
	@%p53 bra 	$L__BB0_37;
	setp.eq.s32 	%p54, %r33, 1;
	@%p54 bra 	$L__BB0_35;
	mul.wide.u32 	%rd38, %r114, 4;
	add.s64 	%rd39, %rd2, %rd38;
	ld.global.f32 	%f424, [%rd39];
	fma.rn.f32 	%f425, %f424, 0f3BBB989D, 0f3F000000;
	cvt.sat.f32.f32 	%f426, %f425;
	mov.f32 	%f427, 0f4B400001;
	mov.f32 	%f428, 0f437C0000;
	fma.rm.f32 	%f429, %f426, %f428, %f427;
	add.f32 	%f430, %f429, 0fCB40007F;
	neg.f32 	%f431, %f430;
	fma.rn.f32 	%f432, %f424, 0f3FB8AA3B, %f431;
	fma.rn.f32 	%f433, %f424, 0f32A57060, %f432;
	mov.b32 	%r97, %f429;
	shl.b32 	%r98, %r97, 23;
	mov.b32 	%f434, %r98;
	ex2.approx.ftz.f32 	%f435, %f433;
	mul.f32 	%f436, %f435, %f434;
	div.rn.f32 	%f437, %f436, %f479;
	st.global.f32 	[%rd39], %f437;
	ld.global.f32 	%f438, [%rd39+4];
	fma.rn.f32 	%f439, %f438, 0f3BBB989D, 0f3F000000;
	cvt.sat.f32.f32 	%f440, %f439;
	fma.rm.f32 	%f441, %f440, %f428, %f427;
	add.f32 	%f442, %f441, 0fCB40007F;
	neg.f32 	%f443, %f442;
	fma.rn.f32 	%f444, %f438, 0f3FB8AA3B, %f443;
	fma.rn.f32 	%f445, %f438, 0f32A57060, %f444;
	mov.b32 	%r99, %f441;
	shl.b32 	%r100, %r99, 23;
	mov.b32 	%f446, %r100;
	ex2.approx.ftz.f32 	%f447, %f445;
	mul.f32 	%f448, %f447, %f446;
	div.rn.f32 	%f449, %f448, %f479;
	st.global.f32 	[%rd39+4], %f449;
	add.s32 	%r114, %r114, 2;
$L__BB0_35:
	and.b32  	%r101, %r38, 1;
	setp.eq.b32 	%p55, %r101, 1;
	not.pred 	%p56, %p55;
	@%p56 bra 	$L__BB0_37;
	mul.wide.u32 	%rd40, %r114, 4;
	add.s64 	%rd41, %rd2, %rd40;
	ld.global.f32 	%f450, [%rd41];
	fma.rn.f32 	%f451, %f450, 0f3BBB989D, 0f3F000000;
	cvt.sat.f32.f32 	%f452, %f451;
	mov.f32 	%f453, 0f4B400001;
	mov.f32 	%f454, 0f437C0000;
	fma.rm.f32 	%f455, %f452, %f454, %f453;
	add.f32 	%f456, %f455, 0fCB40007F;
	neg.f32 	%f457, %f456;
	fma.rn.f32 	%f458, %f450, 0f3FB8AA3B, %f457;
	fma.rn.f32 	%f459, %f450, 0f32A57060, %f458;
	mov.b32 	%r102, %f455;
	shl.b32 	%r103, %r102, 23;
	mov.b32 	%f460, %r103;
	ex2.approx.ftz.f32 	%f461, %f459;
	mul.f32 	%f462, %f461, %f460;
	div.rn.f32 	%f463, %f462, %f479;
	st.global.f32 	[%rd41], %f463;
$L__BB0_37:
	ret;

}
	// .globl	_Z21matrix_multiplicationPfiiS_iiS_
.visible .entry _Z21matrix_multiplicationPfiiS_iiS_(
	.param .u64 .ptr .align 1 _Z21matrix_multiplicationPfiiS_iiS__param_0,
	.param .u32 _Z21matrix_multiplicationPfiiS_iiS__param_1,
	.param .u32 _Z21matrix_multiplicationPfiiS_iiS__param_2,
	.param .u64 .ptr .align 1 _Z21matrix_multiplicationPfiiS_iiS__param_3,
	.param .u32 _Z21matrix_multiplicationPfiiS_iiS__param_4,
	.param .u32 _Z21matrix_multiplicationPfiiS_iiS__param_5,
	.param .u64 .ptr .align 1 _Z21matrix_multiplicationPfiiS_iiS__param_6
)
{
	.reg .pred 	%p<10>;
	.reg .b32 	%r<42>;
	.reg .b32 	%f<56>;
	.reg .b64 	%rd<53>;

	ld.param.u64 	%rd7, [_Z21matrix_multiplicationPfiiS_iiS__param_0];
	ld.param.u32 	%r22, [_Z21matrix_multiplicationPfiiS_iiS__param_2];
	ld.param.u64 	%rd8, [_Z21matrix_multiplicationPfiiS_iiS__param_3];
	ld.param.u32 	%r23, [_Z21matrix_multiplicationPfiiS_iiS__param_5];
	ld.param.u64 	%rd9, [_Z21matrix_multiplicationPfiiS_iiS__param_6];
	cvta.to.global.u64 	%rd1, %rd8;
	cvta.to.global.u64 	%rd2, %rd7;
	cvta.to.global.u64 	%rd10, %rd9;
	mov.u32 	%r24, %ctaid.x;
	mov.u32 	%r37, %tid.x;
	mul.lo.s32 	%r2, %r22, %r24;
	mad.lo.s32 	%r25, %r23, %r24, %r37;
	mul.wide.s32 	%rd11, %r25, 4;
	add.s64 	%rd3, %rd10, %rd11;
	mov.b32 	%r26, 0;
	st.global.u32 	[%rd3], %r26;
	setp.lt.s32 	%p1, %r22, 1;
	@%p1 bra 	$L__BB1_12;
	and.b32  	%r3, %r22, 7;
	setp.lt.u32 	%p2, %r22, 8;
	mov.b32 	%r38, 0;
	mov.f32 	%f53, 0f00000000;
	@%p2 bra 	$L__BB1_4;
	and.b32  	%r38, %r22, 2147483640;
	neg.s32 	%r35, %r38;
	shl.b32 	%r6, %r23, 3;
	mul.wide.u32 	%rd12, %r2, 4;
	add.s64 	%rd13, %rd12, %rd2;
	add.s64 	%rd52, %rd13, 16;
	mov.f32 	%f53, 0f00000000;
	mul.wide.s32 	%rd16, %r23, 4;
$L__BB1_3:
	.pragma "nounroll";
	ld.global.f32 	%f10, [%rd52+-16];
	mul.wide.s32 	%rd14, %r37, 4;
	add.s64 	%rd15, %rd1, %rd14;
	ld.global.f32 	%f11, [%rd15];
	fma.rn.f32 	%f12, %f10, %f11, %f53;
	st.global.f32 	[%rd3], %f12;
	ld.global.f32 	%f13, [%rd52+-12];
	add.s64 	%rd17, %rd15, %rd16;
	ld.global.f32 	%f14, [%rd17];
	fma.rn.f32 	%f15, %f13, %f14, %f12;
	st.global.f32 	[%rd3], %f15;
	ld.global.f32 	%f16, [%rd52+-8];
	add.s64 	%rd18, %rd17, %rd16;
	ld.global.f32 	%f17, [%rd18];
	fma.rn.f32 	%f18, %f16, %f17, %f15;
	st.global.f32 	[%rd3], %f18;
	ld.global.f32 	%f19, [%rd52+-4];
	add.s64 	%rd19, %rd18, %rd16;
	ld.global.f32 	%f20, [%rd19];
	fma.rn.f32 	%f21, %f19, %f20, %f18;
	st.global.f32 	[%rd3], %f21;
	ld.global.f32 	%f22, [%rd52];
	add.s64 	%rd20, %rd19, %rd16;
	ld.global.f32 	%f23, [%rd20];
	fma.rn.f32 	%f24, %f22, %f23, %f21;
	st.global.f32 	[%rd3], %f24;
	ld.global.f32 	%f25, [%rd52+4];
	add.s64 	%rd21, %rd20, %rd16;
	ld.global.f32 	%f26, [%rd21];
	fma.rn.f32 	%f27, %f25, %f26, %f24;
	st.global.f32 	[%rd3], %f27;
	ld.global.f32 	%f28, [%rd52+8];
	add.s64 	%rd22, %rd21, %rd16;
	ld.global.f32 	%f29, [%rd22];
	fma.rn.f32 	%f30, %f28, %f29, %f27;
	st.global.f32 	[%rd3], %f30;
	ld.global.f32 	%f31, [%rd52+12];
	add.s64 	%rd23, %rd22, %rd16;
	ld.global.f32 	%f32, [%rd23];
	fma.rn.f32 	%f53, %f31, %f32, %f30;
	st.global.f32 	[%rd3], %f53;
	add.s32 	%r35, %r35, 8;
	add.s32 	%r37, %r37, %r6;
	add.s64 	%rd52, %rd52, 32;
	setp.ne.s32 	%p3, %r35, 0;
	@%p3 bra 	$L__BB1_3;
$L__BB1_4:
	setp.eq.s32 	%p4, %r3, 0;
	@%p4 bra 	$L__BB1_12;
	and.b32  	%r13, %r22, 3;
	setp.lt.u32 	%p5, %r3, 4;
	@%p5 bra 	$L__BB1_7;
	add.s32 	%r28, %r38, %r2;
	mul.wide.u32 	%rd24, %r28, 4;
	add.s64 	%rd25, %rd2, %rd24;
	ld.global.f32 	%f33, [%rd25];
	mul.wide.s32 	%rd26, %r37, 4;
	add.s64 	%rd27, %rd1, %rd26;
	ld.global.f32 	%f34, [%rd27];
	fma.rn.f32 	%f35, %f33, %f34, %f53;
	st.global.f32 	[%rd3], %f35;
	cvt.u64.u32 	%rd28, %r2;
	cvt.u64.u32 	%rd29, %r38;
	add.s64 	%rd30, %rd29, %rd28;
	shl.b64 	%rd31, %rd30, 2;
	add.s64 	%rd32, %rd2, %rd31;
	ld.global.f32 	%f36, [%rd32+4];
	mul.wide.s32 	%rd33, %r23, 4;
	add.s64 	%rd34, %rd27, %rd33;
	ld.global.f32 	%f37, [%rd34];
	fma.rn.f32 	%f38, %f36, %f37, %f35;
	st.global.f32 	[%rd3], %f38;
	ld.global.f32 	%f39, [%rd32+8];
	add.s64 	%rd35, %rd34, %rd33;
	ld.global.f32 	%f40, [%rd35];
	fma.rn.f32 	%f41, %f39, %f40, %f38;
	st.global.f32 	[%rd3], %f41;
	ld.global.f32 	%f42, [%rd32+12];
	add.s64 	%rd36, %rd35, %rd33;
	ld.global.f32 	%f43, [%rd36];
	fma.rn.f32 	%f53, %f42, %f43, %f41;
	st.global.f32 	[%rd3], %f53;
	shl.b32 	%r29, %r23, 2;
	add.s32 	%r37, %r29, %r37;
	add.s32 	%r38, %r38, 4;
$L__BB1_7:
	setp.eq.s32 	%p6, %r13, 0;
	@%p6 bra 	$L__BB1_12;
	setp.eq.s32 	%p7, %r13, 1;
	@%p7 bra 	$L__BB1_10;
	add.s32 	%r30, %r38, %r2;
	mul.wide.u32 	%rd37, %r30, 4;
	add.s64 	%rd38, %rd2, %rd37;
	ld.global.f32 	%f44, [%rd38];
	mul.wide.s32 	%rd39, %r37, 4;
	add.s64 	%rd40, %rd1, %rd39;
	ld.global.f32 	%f45, [%rd40];
	fma.rn.f32 	%f46, %f44, %f45, %f53;
	st.global.f32 	[%rd3], %f46;
	cvt.u64.u32 	%rd41, %r2;
	cvt.u64.u32 	%rd42, %r38;
	add.s64 	%rd43, %rd42, %rd41;
	shl.b64 	%rd44, %rd43, 2;
	add.s64 	%rd45, %rd2, %rd44;
	ld.global.f32 	%f47, [%rd45+4];
	mul.wide.s32 	%rd46, %r23, 4;
	add.s64 	%rd47, %rd40, %rd46;
	ld.global.f32 	%f48, [%rd47];
	fma.rn.f32 	%f53, %f47, %f48, %f46;
	st.global.f32 	[%rd3], %f53;
	shl.b32 	%r31, %r23, 1;
	add.s32 	%r37, %r37, %r31;
	add.s32 	%r38, %r38, 2;
$L__BB1_10:
	and.b32  	%r32, %r22, 1;
	setp.eq.b32 	%p8, %r32, 1;
	not.pred 	%p9, %p8;
	@%p9 bra 	$L__BB1_12;
	add.s32 	%r33, %r38, %r2;
	mul.wide.u32 	%rd48, %r33, 4;
	add.s64 	%rd49, %rd2, %rd48;
	ld.global.f32 	%f49, [%rd49];
	mul.wide.s32 	%rd50, %r37, 4;
	add.s64 	%rd51, %rd1, %rd50;
	ld.global.f32 	%f50, [%rd51];
	fma.rn.f32 	%f51, %f49, %f50, %f53;
	st.global.f32 	[%rd3], %f51;
$L__BB1_12:
	ret;

}
	// .globl	_Z12bias_sigmoidPfS_
.visible .entry _Z12bias_sigmoidPfS_(
	.param .u64 .ptr .align 1 _Z12bias_sigmoidPfS__param_0,
	.param .u64 .ptr .align 1 _Z12bias_sigmoidPfS__param_1
)
{
	.reg .b32 	%r<4>;
	.reg .b32 	%f<17>;
	.reg .b64 	%rd<8>;

	ld.param.u64 	%rd1, [_Z12bias_sigmoidPfS__param_0];
	ld.param.u64 	%rd2, [_Z12bias_sigmoidPfS__param_1];
	cvta.to.global.u64 	%rd3, %rd2;
	cvta.to.global.u64 	%rd4, %rd1;
	mov.u32 	%r1, %tid.x;
	mul.wide.u32 	%rd5, %r1, 4;
	add.s64 	%rd6, %rd4, %rd5;
	ld.global.f32 	%f1, [%rd6];
	add.s64 	%rd7, %rd3, %rd5;
	ld.global.f32 	%f2, [%rd7];
	add.f32 	%f3, %f1, %f2;
	fma.rn.f32 	%f4, %f3, 0fBBBB989D, 0f3F000000;
	cvt.sat.f32.f32 	%f5, %f4;
	mov.f32 	%f6, 0f4B400001;
	mov.f32 	%f7, 0f437C0000;
	fma.rm.f32 	%f8, %f5, %f7, %f6;
	add.f32 	%f9, %f8, 0fCB40007F;
	neg.f32 	%f10, %f9;
	fma.rn.f32 	%f11, %f3, 0fBFB8AA3B, %f10;
	fma.rn.f32 	%f12, %f3, 0fB2A57060, %f11;
	mov.b32 	%r2, %f8;
	shl.b32 	%r3, %r2, 23;
	mov.b32 	%f13, %r3;
	ex2.approx.ftz.f32 	%f14, %f12;
	fma.rn.f32 	%f15, %f14, %f13, 0f3F800000;
	rcp.rn.f32 	%f16, %f15;
	st.global.f32 	[%rd6], %f16;
	ret;

}
	// .globl	_Z9bias_reluPfS_
.visible .entry _Z9bias_reluPfS_(
	.param .u64 .ptr .align 1 _Z9bias_reluPfS__param_0,
	.param .u64 .ptr .align 1 _Z9bias_reluPfS__param_1
)
{
	.reg .pred 	%p<2>;
	.reg .b32 	%r<2>;
	.reg .b32 	%f<7>;
	.reg .b64 	%rd<9>;

	ld.param.u64 	%rd3, [_Z9bias_reluPfS__param_0];
	ld.param.u64 	%rd2, [_Z9bias_reluPfS__param_1];
	cvta.to.global.u64 	%rd4, %rd3;
	mov.u32 	%r1, %tid.x;
	mul.wide.u32 	%rd5, %r1, 4;
	add.s64 	%rd1, %rd4, %rd5;
	ld.global.f32 	%f1, [%rd1];
	setp.lt.f32 	%p1, %f1, 0f00000000;
	mov.f32 	%f6, 0f00000000;
	@%p1 bra 	$L__BB3_2;
	cvta.to.global.u64 	%rd6, %rd2;
	add.s64 	%rd8, %rd6, %rd5;
	ld.global.f32 	%f5, [%rd8];
	add.f32 	%f6, %f1, %f5;
$L__BB3_2:
	st.global.f32 	[%rd1], %f6;
	ret;

}
	// .globl	_Z16sigmoid_backwardPfS_ii
.visible .entry _Z16sigmoid_backwardPfS_ii(
	.param .u64 .ptr .align 1 _Z16sigmoid_backwardPfS_ii_param_0,
	.param .u64 .ptr .align 1 _Z16sigmoid_backwardPfS_ii_param_1,
	.param .u32 _Z16sigmoid_backwardPfS_ii_param_2,
	.param .u32 _Z16sigmoid_backwardPfS_ii_param_3
)
{
	.reg .b32 	%r<5>;
	.reg .b32 	%f<7>;
	.reg .b64 	%rd<8>;

	ld.param.u64 	%rd1, [_Z16sigmoid_backwardPfS_ii_param_0];
	ld.param.u64 	%rd2, [_Z16sigmoid_backwardPfS_ii_param_1];
	ld.param.u32 	%r1, [_Z16sigmoid_backwardPfS_ii_param_3];
	cvta.to.global.u64 	%rd3, %rd1;
	cvta.to.global.u64 	%rd4, %rd2;
	mov.u32 	%r2, %ctaid.x;
	mov.u32 	%r3, %tid.x;
	mad.lo.s32 	%r4, %r1, %r2, %r3;
	mul.wide.s32 	%rd5, %r4, 4;
	add.s64 	%rd6, %rd4, %rd5;
	ld.global.f32 	%f1, [%rd6];
	mov.f32 	%f2, 0f3F800000;
	sub.f32 	%f3, %f2, %f1;
	mul.f32 	%f4, %f1, %f3;
	add.s64 	%rd7, %rd3, %rd5;
	ld.global.f32 	%f5, [%rd7];
	mul.f32 	%f6, %f5, %f4;
	st.global.f32 	[%rd7], %f6;
	ret;

}
	// .globl	_Z13relu_backwardPfS_ii
.visible .entry _Z13relu_backwardPfS_ii(
	.param .u64 .ptr .align 1 _Z13relu_backwardPfS_ii_param_0,
	.param .u64 .ptr .align 1 _Z13relu_backwardPfS_ii_param_1,
	.param .u32 _Z13relu_backwardPfS_ii_param_2,
	.param .u32 _Z13relu_backwardPfS_ii_param_3
)
{
	.reg .pred 	%p<2>;
	.reg .b32 	%r<5>;
	.reg .b32 	%f<5>;
	.reg .b64 	%rd<8>;

	ld.param.u64 	%rd1, [_Z13relu_backwardPfS_ii_param_0];
	ld.param.u64 	%rd2, [_Z13relu_backwardPfS_ii_param_1];
	ld.param.u32 	%r1, [_Z13relu_backwardPfS_ii_param_3];
	cvta.to.global.u64 	%rd3, %rd1;
	cvta.to.global.u64 	%rd4, %rd2;
	mov.u32 	%r2, %ctaid.x;
	mov.u32 	%r3, %tid.x;
	mad.lo.s32 	%r4, %r1, %r2, %r3;
	mul.wide.s32 	%rd5, %r4, 4;
	add.s64 	%rd6, %rd4, %rd5;
	ld.global.f32 	%f1, [%rd6];
	setp.geu.f32 	%p1, %f1, 0f00000000;
	selp.f32 	%f2, 0f3F800000, 0f00000000, %p1;
	add.s64 	%rd7, %rd3, %rd5;
	ld.global.f32 	%f3, [%rd7];
	mul.f32 	%f4, %f3, %f2;
	st.global.f32 	[%rd7], %f4;
	ret;

}
	// .globl	_Z8relu_cnnPfiS_
.visible .entry _Z8relu_cnnPfiS_(
	.param .u64 .ptr .align 1 _Z8relu_cnnPfiS__param_0,
	.param .u32 _Z8relu_cnnPfiS__param_1,
	.param .u64 .ptr .align 1 _Z8relu_cnnPfiS__param_2
)
{
	.reg .pred 	%p<2>;
	.reg .b32 	%r<5>;
	.reg .b32 	%f<7>;
	.reg .b64 	%rd<7>;

	ld.param.u64 	%rd3, [_Z8relu_cnnPfiS__param_0];
	ld.param.u32 	%r1, [_Z8relu_cnnPfiS__param_1];
	ld.param.u64 	%rd2, [_Z8relu_cnnPfiS__param_2];
	cvta.to.global.u64 	%rd4, %rd3;
	mov.u32 	%r2, %ctaid.x;
	mov.u32 	%r3, %tid.x;
	mad.lo.s32 	%r4, %r1, %r2, %r3;
	mul.wide.s32 	%rd5, %r4, 4;
	add.s64 	%rd1, %rd4, %rd5;
	ld.global.f32 	%f1, [%rd1];
	setp.lt.f32 	%p1, %f1, 0f00000000;
	mov.f32 	%f6, 0f00000000;
	@%p1 bra 	$L__BB6_2;
	cvta.to.global.u64 	%rd6, %rd2;
	ld.global.f32 	%f5, [%rd6];
	add.f32 	%f6, %f1, %f5;
$L__BB6_2:
	st.global.f32 	[%rd1], %f6;
	ret;

}
	// .globl	_Z18set_weight_changesPfS_ii
.visible .entry _Z18set_weight_changesPfS_ii(
	.param .u64 .ptr .align 1 _Z18set_weight_changesPfS_ii_param_0,
	.param .u64 .ptr .align 1 _Z18set_weight_changesPfS_ii_param_1,
	.param .u32 _Z18set_weight_changesPfS_ii_param_2,
	.param .u32 _Z18set_weight_changesPfS_ii_param_3
)
{
	.reg .b32 	%r<5>;
	.reg .b32 	%f<4>;
	.reg .b64 	%rd<8>;
	.reg .b64 	%fd<4>;

	ld.param.u64 	%rd1, [_Z18set_weight_changesPfS_ii_param_0];
	ld.param.u64 	%rd2, [_Z18set_weight_changesPfS_ii_param_1];
	ld.param.u32 	%r1, [_Z18set_weight_changesPfS_ii_param_3];
	cvta.to.global.u64 	%rd3, %rd1;
	cvta.to.global.u64 	%rd4, %rd2;
	mov.u32 	%r2, %ctaid.x;
	mov.u32 	%r3, %tid.x;
	mad.lo.s32 	%r4, %r1, %r2, %r3;
	mul.wide.s32 	%rd5, %r4, 4;
	add.s64 	%rd6, %rd4, %rd5;
	ld.global.f32 	%f1, [%rd6];
	cvt.f64.f32 	%fd1, %f1;
	add.s64 	%rd7, %rd3, %rd5;
	ld.global.f32 	%f2, [%rd7];
	cvt.f64.f32 	%fd2, %f2;
	fma.rn.f64 	%fd3, %fd1, 0dBF847AE147AE147B, %fd2;
	cvt.rn.f32.f64 	%f3, %fd3;
	st.global.f32 	[%rd7], %f3;
	ret;

}
	// .globl	_Z16set_bias_changesPfS_i
.visible .entry _Z16set_bias_changesPfS_i(
	.param .u64 .ptr .align 1 _Z16set_bias_changesPfS_i_param_0,
	.param .u64 .ptr .align 1 _Z16set_bias_changesPfS_i_param_1,
	.param .u32 _Z16set_bias_changesPfS_i_param_2
)
{
	.reg .b32 	%r<2>;
	.reg .b32 	%f<4>;
	.reg .b64 	%rd<8>;
	.reg .b64 	%fd<4>;

	ld.param.u64 	%rd1, [_Z16set_bias_changesPfS_i_param_0];
	ld.param.u64 	%rd2, [_Z16set_bias_changesPfS_i_param_1];
	cvta.to.global.u64 	%rd3, %rd1;
	cvta.to.global.u64 	%rd4, %rd2;
	mov.u32 	%r1, %tid.x;
	mul.wide.u32 	%rd5, %r1, 4;
	add.s64 	%rd6, %rd4, %rd5;
	ld.global.f32 	%f1, [%rd6];
	cvt.f64.f32 	%fd1, %f1;
	add.s64 	%rd7, %rd3, %rd5;
	ld.global.f32 	%f2, [%rd7];
	cvt.f64.f32 	%fd2, %f2;
	fma.rn.f64 	%fd3, %fd1, 0dBF847AE147AE147B, %fd2;
	cvt.rn.f32.f64 	%f3, %fd3;
	st.global.f32 	[%rd7], %f3;
	ret;

}
	// .globl	_Z16matrix_transposePfiiS_
.visible .entry _Z16matrix_transposePfiiS_(
	.param .u64 .ptr .align 1 _Z16matrix_transposePfiiS__param_0,
	.param .u32 _Z16matrix_transposePfiiS__param_1,
	.param .u32 _Z16matrix_transposePfiiS__param_2,
	.param .u64 .ptr .align 1 _Z16matrix_transposePfiiS__param_3
)
{
	.reg .b32 	%r<7>;
	.reg .b32 	%f<2>;
	.reg .b64 	%rd<9>;

	ld.param.u64 	%rd1, [_Z16matrix_transposePfiiS__param_0];
	ld.param.u32 	%r1, [_Z16matrix_transposePfiiS__param_1];
	ld.param.u32 	%r2, [_Z16matrix_transposePfiiS__param_2];
	ld.param.u64 	%rd2, [_Z16matrix_transposePfiiS__param_3];
	cvta.to.global.u64 	%rd3, %rd2;
	cvta.to.global.u64 	%rd4, %rd1;
	mov.u32 	%r3, %ctaid.x;
	mov.u32 	%r4, %tid.x;
	mad.lo.s32 	%r5, %r2, %r3, %r4;
	mul.wide.s32 	%rd5, %r5, 4;
	add.s64 	%rd6, %rd4, %rd5;
	ld.global.f32 	%f1, [%rd6];
	mad.lo.s32 	%r6, %r1, %r4, %r3;
	mul.wide.s32 	%rd7, %r6, 4;
	add.s64 	%rd8, %rd3, %rd7;
	st.global.f32 	[%rd8], %f1;
	ret;

}
	// .globl	_Z10batch_normPfiS_S_
.visible .entry _Z10batch_normPfiS_S_(
	.param .u64 .ptr .align 1 _Z10batch_normPfiS_S__param_0,
	.param .u32 _Z10batch_normPfiS_S__param_1,
	.param .u64 .ptr .align 1 _Z10batch_normPfiS_S__param_2,
	.param .u64 .ptr .align 1 _Z10batch_normPfiS_S__param_3
)
{
	.reg .pred 	%p<19>;
	.reg .b32 	%r<44>;
	.reg .b32 	%f<200>;
	.reg .b64 	%rd<33>;

	ld.param.u64 	%rd16, [_Z10batch_normPfiS_S__param_0];
	ld.param.u32 	%r31, [_Z10batch_normPfiS_S__param_1];
	ld.param.u64 	%rd17, [_Z10batch_normPfiS_S__param_2];
	ld.param.u64 	%rd18, [_Z10batch_normPfiS_S__param_3];
	cvta.to.global.u64 	%rd1, %rd16;
	cvta.to.global.u64 	%rd2, %rd18;
	cvta.to.global.u64 	%rd3, %rd17;
	setp.lt.s32 	%p1, %r31, 1;
	ld.global.f32 	%f197, [%rd3];
	@%p1 bra 	$L__BB10_13;
	and.b32  	%r1, %r31, 15;
	setp.lt.u32 	%p2, %r31, 16;
	mov.b32 	%r36, 0;
	@%p2 bra 	$L__BB10_4;
	and.b32  	%r36, %r31, 2147483632;
	neg.s32 	%r34, %r36;
	add.s64 	%rd29, %rd1, 32;
$L__BB10_3:
	.pragma "nounroll";
	ld.global.f32 	%f19, [%rd29+-32];
	add.f32 	%f20, %f19, %f197;
	st.global.f32 	[%rd3], %f20;
	ld.global.f32 	%f21, [%rd29+-28];
	add.f32 	%f22, %f21, %f20;
	st.global.f32 	[%rd3], %f22;
	ld.global.f32 	%f23, [%rd29+-24];
	add.f32 	%f24, %f23, %f22;
	st.global.f32 	[%rd3], %f24;
	ld.global.f32 	%f25, [%rd29+-20];
	add.f32 	%f26, %f25, %f24;
	st.global.f32 	[%rd3], %f26;
	ld.global.f32 	%f27, [%rd29+-16];
	add.f32 	%f28, %f27, %f26;
	st.global.f32 	[%rd3], %f28;
	ld.global.f32 	%f29, [%rd29+-12];
	add.f32 	%f30, %f29, %f28;
	st.global.f32 	[%rd3], %f30;
	ld.global.f32 	%f31, [%rd29+-8];
	add.f32 	%f32, %f31, %f30;
	st.global.f32 	[%rd3], %f32;
	ld.global.f32 	%f33, [%rd29+-4];
	add.f32 	%f34, %f33, %f32;
	st.global.f32 	[%rd3], %f34;
	ld.global.f32 	%f35, [%rd29];
	add.f32 	%f36, %f35, %f34;
	st.global.f32 	[%rd3], %f36;
	ld.global.f32 	%f37, [%rd29+4];
	add.f32 	%f38, %f37, %f36;
	st.global.f32 	[%rd3], %f38;
	ld.global.f32 	%f39, [%rd29+8];
	add.f32 	%f40, %f39, %f38;
	st.global.f32 	[%rd3], %f40;
	ld.global.f32 	%f41, [%rd29+12];
	add.f32 	%f42, %f41, %f40;
	st.global.f32 	[%rd3], %f42;
	ld.global.f32 	%f43, [%rd29+16];
	add.f32 	%f44, %f43, %f42;
	st.global.f32 	[%rd3], %f44;
	ld.global.f32 	%f45, [%rd29+20];
	add.f32 	%f46, %f45, %f44;
	st.global.f32 	[%rd3], %f46;
	ld.global.f32 	%f47, [%rd29+24];
	add.f32 	%f48, %f47, %f46;
	st.global.f32 	[%rd3], %f48;
	ld.global.f32 	%f49, [%rd29+28];
	add.f32 	%f197, %f49, %f48;
	st.global.f32 	[%rd3], %f197;
	add.s32 	%r34, %r34, 16;
	add.s64 	%rd29, %rd29, 64;
	setp.ne.s32 	%p3, %r34, 0;
	@%p3 bra 	$L__BB10_3;
$L__BB10_4:
	setp.eq.s32 	%p4, %r1, 0;
	@%p4 bra 	$L__BB10_13;
	and.b32  	%r7, %r31, 7;
	setp.lt.u32 	%p5, %r1, 8;
	@%p5 bra 	$L__BB10_7;
	mul.wide.u32 	%rd19, %r36, 4;
	add.s64 	%rd20, %rd1, %rd19;
	ld.global.f32 	%f50, [%rd20];
	add.f32 	%f51, %f50, %f197;
	st.global.f32 	[%rd3], %f51;
	ld.global.f32 	%f52, [%rd20+4];
	add.f32 	%f53, %f52, %f51;
	st.global.f32 	[%rd3], %f53;
	ld.global.f32 	%f54, [%rd20+8];
	add.f32 	%f55, %f54, %f53;
	st.global.f32 	[%rd3], %f55;
	ld.global.f32 	%f56, [%rd20+12];
	add.f32 	%f57, %f56, %f55;
	st.global.f32 	[%rd3], %f57;
	ld.global.f32 	%f58, [%rd20+16];
	add.f32 	%f59, %f58, %f57;
	st.global.f32 	[%rd3], %f59;
	ld.global.f32 	%f60, [%rd20+20];
	add.f32 	%f61, %f60, %f59;
	st.global.f32 	[%rd3], %f61;
	ld.global.f32 	%f62, [%rd20+24];
	add.f32 	%f63, %f62, %f61;
	st.global.f32 	[%rd3], %f63;
	ld.global.f32 	%f64, [%rd20+28];
	add.f32 	%f197, %f64, %f63;
	st.global.f32 	[%rd3], %f197;
	add.s32 	%r36, %r36, 8;
$L__BB10_7:
	setp.eq.s32 	%p6, %r7, 0;
	@%p6 bra 	$L__BB10_13;
	and.b32  	%r10, %r31, 3;
	setp.lt.u32 	%p7, %r7, 4;
	@%p7 bra 	$L__BB10_10;
	mul.wide.u32 	%rd21, %r36, 4;
	add.s64 	%rd22, %rd1, %rd21;
	ld.global.f32 	%f65, [%rd22];
	add.f32 	%f66, %f65, %f197;
	st.global.f32 	[%rd3], %f66;
	ld.global.f32 	%f67, [%rd22+4];
	add.f32 	%f68, %f67, %f66;
	st.global.f32 	[%rd3], %f68;
	ld.global.f32 	%f69, [%rd22+8];
	add.f32 	%f70, %f69, %f68;
	st.global.f32 	[%rd3], %f70;
	ld.global.f32 	%f71, [%rd22+12];
	add.f32 	%f197, %f71, %f70;
	st.global.f32 	[%rd3], %f197;
	add.s32 	%r36, %r36, 4;
$L__BB10_10:
	setp.eq.s32 	%p8, %r10, 0;
	@%p8 bra 	$L__BB10_13;
	mul.wide.u32 	%rd23, %r36, 4;
	add.s64 	%rd30, %rd1, %rd23;
	neg.s32 	%r38, %r10;
$L__BB10_12:
	.pragma "nounroll";
	ld.global.f32 	%f72, [%rd30];
	add.f32 	%f197, %f72, %f197;
	st.global.f32 	[%rd3], %f197;
	add.s64 	%rd30, %rd30, 4;
	add.s32 	%r38, %r38, 1;
	setp.ne.s32 	%p9, %r38, 0;
	@%p9 bra 	$L__BB10_12;
$L__BB10_13:
	setp.lt.s32 	%p10, %r31, 1;
	cvt.rn.f32.s32 	%f12, %r31;
	div.rn.f32 	%f73, %f197, %f12;
	st.global.f32 	[%rd3], %f73;
	@%p10 bra 	$L__BB10_26;
	and.b32  	%r16, %r31, 15;
	setp.lt.u32 	%p11, %r31, 16;
	mov.b32 	%r41, 0;
	@%p11 bra 	$L__BB10_17;
	and.b32  	%r41, %r31, 2147483632;
	ld.global.f32 	%f198, [%rd2];
	neg.s32 	%r39, %r41;
	add.s64 	%rd31, %rd1, 32;
$L__BB10_16:
	.pragma "nounroll";
	ld.global.f32 	%f74, [%rd31+-32];
	ld.global.f32 	%f75, [%rd3];
	sub.f32 	%f76, %f74, %f75;
	fma.rn.f32 	%f77, %f76, %f76, %f198;
	st.global.f32 	[%rd2], %f77;
	ld.global.f32 	%f78, [%rd31+-28];
	ld.global.f32 	%f79, [%rd3];
	sub.f32 	%f80, %f78, %f79;
	fma.rn.f32 	%f81, %f80, %f80, %f77;
	st.global.f32 	[%rd2], %f81;
	ld.global.f32 	%f82, [%rd31+-24];
	ld.global.f32 	%f83, [%rd3];
	sub.f32 	%f84, %f82, %f83;
	fma.rn.f32 	%f85, %f84, %f84, %f81;
	st.global.f32 	[%rd2], %f85;
	ld.global.f32 	%f86, [%rd31+-20];
	ld.global.f32 	%f87, [%rd3];
	sub.f32 	%f88, %f86, %f87;
	fma.rn.f32 	%f89, %f88, %f88, %f85;
	st.global.f32 	[%rd2], %f89;
	ld.global.f32 	%f90, [%rd31+-16];
	ld.global.f32 	%f91, [%rd3];
	sub.f32 	%f92, %f90, %f91;
	fma.rn.f32 	%f93, %f92, %f92, %f89;
	st.global.f32 	[%rd2], %f93;
	ld.global.f32 	%f94, [%rd31+-12];
	ld.global.f32 	%f95, [%rd3];
	sub.f32 	%f96, %f94, %f95;
	fma.rn.f32 	%f97, %f96, %f96, %f93;
	st.global.f32 	[%rd2], %f97;
	ld.global.f32 	%f98, [%rd31+-8];
	ld.global.f32 	%f99, [%rd3];
	sub.f32 	%f100, %f98, %f99;
	fma.rn.f32 	%f101, %f100, %f100, %f97;
	st.global.f32 	[%rd2], %f101;
	ld.global.f32 	%f102, [%rd31+-4];
	ld.global.f32 	%f103, [%rd3];
	sub.f32 	%f104, %f102, %f103;
	fma.rn.f32 	%f105, %f104, %f104, %f101;
	st.global.f32 	[%rd2], %f105;
	ld.global.f32 	%f106, [%rd31];
	ld.global.f32 	%f107, [%rd3];
	sub.f32 	%f108, %f106, %f107;
	fma.rn.f32 	%f109, %f108, %f108, %f105;
	st.global.f32 	[%rd2], %f109;
	ld.global.f32 	%f110, [%rd31+4];
	ld.global.f32 	%f111, [%rd3];
	sub.f32 	%f112, %f110, %f111;
	fma.rn.f32 	%f113, %f112, %f112, %f109;
	st.global.f32 	[%rd2], %f113;
	ld.global.f32 	%f114, [%rd31+8];
	ld.global.f32 	%f115, [%rd3];
	sub.f32 	%f116, %f114, %f115;
	fma.rn.f32 	%f117, %f116, %f116, %f113;
	st.global.f32 	[%rd2], %f117;
	ld.global.f32 	%f118, [%rd31+12];
	ld.global.f32 	%f119, [%rd3];
	sub.f32 	%f120, %f118, %f119;
	fma.rn.f32 	%f121, %f120, %f120, %f117;
	st.global.f32 	[%rd2], %f121;
	ld.global.f32 	%f122, [%rd31+16];
	ld.global.f32 	%f123, [%rd3];
	sub.f32 	%f124, %f122, %f123;
	fma.rn.f32 	%f125, %f124, %f124, %f121;
	st.global.f32 	[%rd2], %f125;
	ld.global.f32 	%f126, [%rd31+20];
	ld.global.f32 	%f127, [%rd3];
	sub.f32 	%f128, %f126, %f127;
	fma.rn.f32 	%f129, %f128, %f128, %f125;
	st.global.f32 	[%rd2], %f129;
	ld.global.f32 	%f130, [%rd31+24];
	ld.global.f32 	%f131, [%rd3];
	sub.f32 	%f132, %f130, %f131;
	fma.rn.f32 	%f133, %f132, %f132, %f129;
	st.global.f32 	[%rd2], %f133;
	ld.global.f32 	%f134, [%rd31+28];
	ld.global.f32 	%f135, [%rd3];
	sub.f32 	%f136, %f134, %f135;
	fma.rn.f32 	%f198, %f136, %f136, %f133;
	st.global.f32 	[%rd2], %f198;
	add.s32 	%r39, %r39, 16;
	add.s64 	%rd31, %rd31, 64;
	setp.ne.s32 	%p12, %r39, 0;
	@%p12 bra 	$L__BB10_16;
$L__BB10_17:
	setp.eq.s32 	%p13, %r16, 0;
	@%p13 bra 	$L__BB10_26;
	and.b32  	%r22, %r31, 7;
	setp.lt.u32 	%p14, %r16, 8;
	@%p14 bra 	$L__BB10_20;
	mul.wide.u32 	%rd24, %r41, 4;
	add.s64 	%rd25, %rd1, %rd24;
	ld.global.f32 	%f137, [%rd25];
	ld.global.f32 	%f138, [%rd3];
	sub.f32 	%f139, %f137, %f138;
	ld.global.f32 	%f140, [%rd2];
	fma.rn.f32 	%f141, %f139, %f139, %f140;
	st.global.f32 	[%rd2], %f141;
	ld.global.f32 	%f142, [%rd25+4];
	ld.global.f32 	%f143, [%rd3];
	sub.f32 	%f144, %f142, %f143;
	fma.rn.f32 	%f145, %f144, %f144, %f141;
	st.global.f32 	[%rd2], %f145;
	ld.global.f32 	%f146, [%rd25+8];
	ld.global.f32 	%f147, [%rd3];
	sub.f32 	%f148, %f146, %f147;
	fma.rn.f32 	%f149, %f148, %f148, %f145;
	st.global.f32 	[%rd2], %f149;
	ld.global.f32 	%f150, [%rd25+12];
	ld.global.f32 	%f151, [%rd3];
	sub.f32 	%f152, %f150, %f151;
	fma.rn.f32 	%f153, %f152, %f152, %f149;
	st.global.f32 	[%rd2], %f153;
	ld.global.f32 	%f154, [%rd25+16];
	ld.global.f32 	%f155, [%rd3];
	sub.f32 	%f156, %f154, %f155;
	fma.rn.f32 	%f157, %f156, %f156, %f153;
	st.global.f32 	[%rd2], %f157;
	ld.global.f32 	%f158, [%rd25+20];
	ld.global.f32 	%f159, [%rd3];
	sub.f32 	%f160, %f158, %f159;
	fma.rn.f32 	%f161, %f160, %f160, %f157;
	st.global.f32 	[%rd2], %f161;
	ld.global.f32 	%f162, [%rd25+24];
	ld.global.f32 	%f163, [%rd3];
	sub.f32 	%f164, %f162, %f163;
	fma.rn.f32 	%f165, %f164, %f164, %f161;
	st.global.f32 	[%rd2], %f165;
	ld.global.f32 	%f166, [%rd25+28];
	ld.global.f32 	%f167, [%rd3];
	sub.f32 	%f168, %f166, %f167;
	fma.rn.f32 	%f169, %f168, %f168, %f165;
	st.global.f32 	[%rd2], %f169;
	add.s32 	%r41, %r41, 8;
$L__BB10_20:
	setp.eq.s32 	%p15, %r22, 0;
	@%p15 bra 	$L__BB10_26;
	and.b32  	%r25, %r31, 3;
	setp.lt.u32 	%p16, %r22, 4;
	@%p16 bra 	$L__BB10_23;
	mul.wide.u32 	%rd26, %r41, 4;
	add.s64 	%rd27, %rd1, %rd26;
	ld.global.f32 	%f170, [%rd27];
	ld.global.f32 	%f171, [%rd3];
	sub.f32 	%f172, %f170, %f171;
	ld.global.f32 	%f173, [%rd2];
	fma.rn.f32 	%f174, %f172, %f172, %f173;
	st.global.f32 	[%rd2], %f174;
	ld.global.f32 	%f175, [%rd27+4];
	ld.global.f32 	%f176, [%rd3];
	sub.f32 	%f177, %f175, %f176;
	fma.rn.f32 	%f178, %f177, %f177, %f174;
	st.global.f32 	[%rd2], %f178;
	ld.global.f32 	%f179, [%rd27+8];
	ld.global.f32 	%f180, [%rd3];
	sub.f32 	%f181, %f179, %f180;
	fma.rn.f32 	%f182, %f181, %f181, %f178;
	st.global.f32 	[%rd2], %f182;
	ld.global.f32 	%f183, [%rd27+12];
	ld.global.f32 	%f184, [%rd3];
	sub.f32 	%f185, %f183, %f184;
	fma.rn.f32 	%f186, %f185, %f185, %f182;
	st.global.f32 	[%rd2], %f186;
	add.s32 	%r41, %r41, 4;
$L__BB10_23:
	setp.eq.s32 	%p17, %r25, 0;
	@%p17 bra 	$L__BB10_26;
	ld.global.f32 	%f199, [%rd2];
	mul.wide.u32 	%rd28, %r41, 4;
	add.s64 	%rd32, %rd1, %rd28;
	neg.s32 	%r43, %r25;
$L__BB10_25:
	.pragma "nounroll";
	ld.global.f32 	%f187, [%rd32];
	ld.global.f32 	%f188, [%rd3];
	sub.f32 	%f189, %f187, %f188;
	fma.rn.f32 	%f199, %f189, %f189, %f199;
	st.global.f32 	[%rd2], %f199;
	add.s64 	%rd32, %rd32, 4;
	add.s32 	%r43, %r43, 1;
	setp.ne.s32 	%p18, %r43, 0;
	@%p18 bra 	$L__BB10_25;
$L__BB10_26:
	ld.global.f32 	%f190, [%rd2];
	div.rn.f32 	%f191, %f190, %f12;
	st.global.f32 	[%rd2], %f191;
	ret;

}
	// .globl	_Z14batch_norm_setPfS_S_ff
.visible .entry _Z14batch_norm_setPfS_S_ff(
	.param .u64 .ptr .align 1 _Z14batch_norm_setPfS_S_ff_param_0,
	.param .u64 .ptr .align 1 _Z14batch_norm_setPfS_S_ff_param_1,
	.param .u64 .ptr .align 1 _Z14batch_norm_setPfS_S_ff_param_2,
	.param .f32 _Z14batch_norm_setPfS_S_ff_param_3,
	.param .f32 _Z14batch_norm_setPfS_S_ff_param_4
)
{
	.reg .b32 	%r<2>;
	.reg .b32 	%f<9>;
	.reg .b64 	%rd<9>;
	.reg .b64 	%fd<9>;

	ld.param.u64 	%rd1, [_Z14batch_norm_setPfS_S_ff_param_0];
	ld.param.u64 	%rd2, [_Z14batch_norm_setPfS_S_ff_param_1];
	ld.param.u64 	%rd3, [_Z14batch_norm_setPfS_S_ff_param_2];
	ld.param.f32 	%f1, [_Z14batch_norm_setPfS_S_ff_param_3];
	ld.param.f32 	%f2, [_Z14batch_norm_setPfS_S_ff_param_4];
	cvta.to.global.u64 	%rd4, %rd3;
	cvta.to.global.u64 	%rd5, %rd2;
	cvta.to.global.u64 	%rd6, %rd1;
	mov.u32 	%r1, %tid.x;
	cvt.f64.f32 	%fd1, %f1;
	mul.wide.u32 	%rd7, %r1, 4;
	add.s64 	%rd8, %rd6, %rd7;
	ld.global.f32 	%f3, [%rd8];
	ld.global.f32 	%f4, [%rd5];
	sub.f32 	%f5, %f3, %f4;
	cvt.f64.f32 	%fd2, %f5;
	ld.global.f32 	%f6, [%rd4];
	mul.f32 	%f7, %f6, %f6;
	cvt.f64.f32 	%fd3, %f7;
	add.f64 	%fd4, %fd3, 0d3EB0C6F7A0B5ED8D;
	sqrt.rn.f64 	%fd5, %fd4;
	div.rn.f64 	%fd6, %fd2, %fd5;
	cvt.f64.f32 	%fd7, %f2;
	fma.rn.f64 	%fd8, %fd6, %fd1, %fd7;
	cvt.rn.f32.f64 	%f8, %fd8;
	st.global.f32 	[%rd8], %f8;
	ret;

}
	// .globl	_Z14matrix_reversePfS_i
.visible .entry _Z14matrix_reversePfS_i(
	.param .u64 .ptr .align 1 _Z14matrix_reversePfS_i_param_0,
	.param .u64 .ptr .align 1 _Z14matrix_reversePfS_i_param_1,
	.param .u32 _Z14matrix_reversePfS_i_param_2
)
{
	.reg .b32 	%r<10>;
	.reg .b32 	%f<2>;
	.reg .b64 	%rd<9>;

	ld.param.u64 	%rd1, [_Z14matrix_reversePfS_i_param_0];
	ld.param.u64 	%rd2, [_Z14matrix_reversePfS_i_param_1];
	ld.param.u32 	%r1, [_Z14matrix_reversePfS_i_param_2];
	cvta.to.global.u64 	%rd3, %rd2;
	cvta.to.global.u64 	%rd4, %rd1;
	mov.u32 	%r2, %ctaid.x;
	mov.u32 	%r3, %tid.x;
	mad.lo.s32 	%r4, %r1, %r2, %r3;
	not.b32 	%r5, %r2;
	add.s32 	%r6, %r1, %r5;
	not.b32 	%r7, %r3;
	add.s32 	%r8, %r1, %r7;
	mad.lo.s32 	%r9, %r6, %r1, %r8;
	mul.wide.s32 	%rd5, %r9, 4;
	add.s64 	%rd6, %rd4, %rd5;
	ld.global.f32 	%f1, [%rd6];
	mul.wide.s32 	%rd7, %r4, 4;
	add.s64 	%rd8, %rd3, %rd7;
	st.global.f32 	[%rd8], %f1;
	ret;

}
	// .globl	_Z33matrix_convolution_multiplicationPfiS_iS_
.visible .entry _Z33matrix_convolution_multiplicationPfiS_iS_(
	.param .u64 .ptr .align 1 _Z33matrix_convolution_multiplicationPfiS_iS__param_0,
	.param .u32 _Z33matrix_convolution_multiplicationPfiS_iS__param_1,
	.param .u64 .ptr .align 1 _Z33matrix_convolution_multiplicationPfiS_iS__param_2,
	.param .u32 _Z33matrix_convolution_multiplicationPfiS_iS__param_3,
	.param .u64 .ptr .align 1 _Z33matrix_convolution_multiplicationPfiS_iS__param_4
)
{
	.reg .pred 	%p<8>;
	.reg .b32 	%r<37>;
	.reg .b32 	%f<34>;
	.reg .b64 	%rd<19>;

	ld.param.u64 	%rd8, [_Z33matrix_convolution_multiplicationPfiS_iS__param_0];
	ld.param.u32 	%r23, [_Z33matrix_convolution_multiplicationPfiS_iS__param_1];
	ld.param.u64 	%rd9, [_Z33matrix_convolution_multiplicationPfiS_iS__param_2];
	ld.param.u32 	%r24, [_Z33matrix_convolution_multiplicationPfiS_iS__param_3];
	ld.param.u64 	%rd10, [_Z33matrix_convolution_multiplicationPfiS_iS__param_4];
	cvta.to.global.u64 	%rd1, %rd9;
	cvta.to.global.u64 	%rd2, %rd8;
	cvta.to.global.u64 	%rd11, %rd10;
	mov.u32 	%r1, %ctaid.x;
	mov.u32 	%r2, %tid.x;
	sub.s32 	%r25, %r23, %r24;
	mad.lo.s32 	%r26, %r1, %r25, %r1;
	add.s32 	%r27, %r26, %r2;
	mul.wide.s32 	%rd12, %r27, 4;
	add.s64 	%rd3, %rd11, %rd12;
	mov.b32 	%r28, 0;
	st.global.u32 	[%rd3], %r28;
	setp.lt.s32 	%p1, %r24, 1;
	@%p1 bra 	$L__BB13_10;
	add.s32 	%r3, %r24, %r2;
	and.b32  	%r4, %r24, 3;
	add.s32 	%r5, %r2, 3;
	add.s64 	%rd4, %rd1, 8;
	neg.s32 	%r6, %r2;
	add.s64 	%rd5, %rd2, 8;
	add.s32 	%r7, %r24, %r1;
	mov.f32 	%f33, 0f00000000;
	mov.u32 	%r32, %r1;
$L__BB13_2:
	setp.eq.s32 	%p2, %r4, 0;
	mul.lo.s32 	%r9, %r32, %r23;
	sub.s32 	%r29, %r32, %r1;
	mul.lo.s32 	%r10, %r29, %r24;
	mov.u32 	%r33, %r2;
	@%p2 bra 	$L__BB13_6;
	add.s32 	%r33, %r2, 1;
	setp.eq.s32 	%p3, %r4, 1;
	add.s32 	%r30, %r2, %r9;
	mul.wide.s32 	%rd13, %r30, 4;
	add.s64 	%rd6, %rd2, %rd13;
	ld.global.f32 	%f12, [%rd6];
	mul.wide.u32 	%rd14, %r10, 4;
	add.s64 	%rd7, %rd1, %rd14;
	ld.global.f32 	%f13, [%rd7];
	fma.rn.f32 	%f33, %f12, %f13, %f33;
	st.global.f32 	[%rd3], %f33;
	@%p3 bra 	$L__BB13_6;
	add.s32 	%r33, %r2, 2;
	setp.eq.s32 	%p4, %r4, 2;
	ld.global.f32 	%f14, [%rd6+4];
	ld.global.f32 	%f15, [%rd7+4];
	fma.rn.f32 	%f33, %f14, %f15, %f33;
	st.global.f32 	[%rd3], %f33;
	@%p4 bra 	$L__BB13_6;
	ld.global.f32 	%f16, [%rd6+8];
	ld.global.f32 	%f17, [%rd7+8];
	fma.rn.f32 	%f33, %f16, %f17, %f33;
	st.global.f32 	[%rd3], %f33;
	mov.u32 	%r33, %r5;
$L__BB13_6:
	setp.lt.u32 	%p5, %r24, 4;
	@%p5 bra 	$L__BB13_9;
	add.s32 	%r31, %r6, %r33;
	add.s32 	%r35, %r31, %r10;
	add.s32 	%r34, %r33, %r9;
$L__BB13_8:
	mul.wide.s32 	%rd15, %r35, 4;
	add.s64 	%rd16, %rd4, %rd15;
	mul.wide.s32 	%rd17, %r34, 4;
	add.s64 	%rd18, %rd5, %rd17;
	ld.global.f32 	%f18, [%rd18+-8];
	ld.global.f32 	%f19, [%rd16+-8];
	fma.rn.f32 	%f20, %f18, %f19, %f33;
	st.global.f32 	[%rd3], %f20;
	ld.global.f32 	%f21, [%rd18+-4];
	ld.global.f32 	%f22, [%rd16+-4];
	fma.rn.f32 	%f23, %f21, %f22, %f20;
	st.global.f32 	[%rd3], %f23;
	ld.global.f32 	%f24, [%rd18];
	ld.global.f32 	%f25, [%rd16];
	fma.rn.f32 	%f26, %f24, %f25, %f23;
	st.global.f32 	[%rd3], %f26;
	ld.global.f32 	%f27, [%rd18+4];
	ld.global.f32 	%f28, [%rd16+4];
	fma.rn.f32 	%f33, %f27, %f28, %f26;
	st.global.f32 	[%rd3], %f33;
	add.s32 	%r33, %r33, 4;
	add.s32 	%r35, %r35, 4;
	add.s32 	%r34, %r34, 4;
	setp.lt.s32 	%p6, %r33, %r3;
	@%p6 bra 	$L__BB13_8;
$L__BB13_9:
	add.s32 	%r32, %r32, 1;
	setp.lt.s32 	%p7, %r32, %r7;
	@%p7 bra 	$L__BB13_2;
$L__BB13_10:
	ret;

}
	// .globl	_Z10cnnPoolingPfiiS_
.visible .entry _Z10cnnPoolingPfiiS_(
	.param .u64 .ptr .align 1 _Z10cnnPoolingPfiiS__param_0,
	.param .u32 _Z10cnnPoolingPfiiS__param_1,
	.param .u32 _Z10cnnPoolingPfiiS__param_2,
	.param .u64 .ptr .align 1 _Z10cnnPoolingPfiiS__param_3
)
{
	.reg .pred 	%p<15>;
	.reg .b32 	%r<33>;
	.reg .b32 	%f<27>;
	.reg .b64 	%rd<12>;

	ld.param.u64 	%rd5, [_Z10cnnPoolingPfiiS__param_0];
	ld.param.u32 	%r19, [_Z10cnnPoolingPfiiS__param_1];
	ld.param.u32 	%r20, [_Z10cnnPoolingPfiiS__param_2];
	ld.param.u64 	%rd6, [_Z10cnnPoolingPfiiS__param_3];
	cvta.to.global.u64 	%rd1, %rd5;
	cvta.to.global.u64 	%rd7, %rd6;
	mov.u32 	%r21, %ctaid.x;
	mov.u32 	%r22, %tid.x;
	mul.lo.s32 	%r29, %r20, %r21;
	mul.lo.s32 	%r2, %r20, %r22;
	div.s32 	%r23, %r19, %r20;
	mad.lo.s32 	%r24, %r23, %r21, %r22;
	mul.wide.s32 	%rd8, %r24, 4;
	add.s64 	%rd2, %rd7, %rd8;
	mov.b32 	%r25, 0;
	st.global.u32 	[%rd2], %r25;
	setp.lt.s32 	%p1, %r20, 1;
	@%p1 bra 	$L__BB14_10;
	add.s32 	%r3, %r2, %r20;
	add.s32 	%r4, %r2, 1;
	max.s32 	%r26, %r3, %r4;
	sub.s32 	%r27, %r26, %r2;
	and.b32  	%r5, %r27, 3;
	add.s32 	%r6, %r2, 2;
	add.s32 	%r7, %r2, 3;
	sub.s32 	%r8, %r2, %r26;
	add.s64 	%rd3, %rd1, 8;
	add.s32 	%r9, %r29, %r20;
	mov.f32 	%f26, 0f00000000;
$L__BB14_2:
	setp.eq.s32 	%p2, %r5, 0;
	mul.lo.s32 	%r11, %r29, %r19;
	mov.u32 	%r30, %r2;
	@%p2 bra 	$L__BB14_6;
	setp.eq.s32 	%p3, %r5, 1;
	add.s32 	%r28, %r2, %r11;
	mul.wide.s32 	%rd9, %r28, 4;
	add.s64 	%rd4, %rd1, %rd9;
	ld.global.f32 	%f12, [%rd4];
	setp.gt.f32 	%p4, %f12, %f26;
	selp.f32 	%f26, %f12, %f26, %p4;
	st.global.f32 	[%rd2], %f26;
	mov.u32 	%r30, %r4;
	@%p3 bra 	$L__BB14_6;
	setp.eq.s32 	%p5, %r5, 2;
	ld.global.f32 	%f13, [%rd4+4];
	setp.gt.f32 	%p6, %f13, %f26;
	selp.f32 	%f26, %f13, %f26, %p6;
	st.global.f32 	[%rd2], %f26;
	mov.u32 	%r30, %r6;
	@%p5 bra 	$L__BB14_6;
	ld.global.f32 	%f14, [%rd4+8];
	setp.gt.f32 	%p7, %f14, %f26;
	selp.f32 	%f26, %f14, %f26, %p7;
	st.global.f32 	[%rd2], %f26;
	mov.u32 	%r30, %r7;
$L__BB14_6:
	setp.gt.u32 	%p8, %r8, -4;
	@%p8 bra 	$L__BB14_9;
	add.s32 	%r31, %r30, %r11;
$L__BB14_8:
	mul.wide.s32 	%rd10, %r31, 4;
	add.s64 	%rd11, %rd3, %rd10;
	ld.global.f32 	%f15, [%rd11+-8];
	setp.gt.f32 	%p9, %f15, %f26;
	selp.f32 	%f16, %f15, %f26, %p9;
	st.global.f32 	[%rd2], %f16;
	ld.global.f32 	%f17, [%rd11+-4];
	setp.gt.f32 	%p10, %f17, %f16;
	selp.f32 	%f18, %f17, %f16, %p10;
	st.global.f32 	[%rd2], %f18;
	ld.global.f32 	%f19, [%rd11];
	setp.gt.f32 	%p11, %f19, %f18;
	selp.f32 	%f20, %f19, %f18, %p11;
	st.global.f32 	[%rd2], %f20;
	ld.global.f32 	%f21, [%rd11+4];
	setp.gt.f32 	%p12, %f21, %f20;
	selp.f32 	%f26, %f21, %f20, %p12;
	st.global.f32 	[%rd2], %f26;
	add.s32 	%r30, %r30, 4;
	add.s32 	%r31, %r31, 4;
	setp.lt.s32 	%p13, %r30, %r3;
	@%p13 bra 	$L__BB14_8;
$L__BB14_9:
	add.s32 	%r29, %r29, 1;
	setp.lt.s32 	%p14, %r29, %r9;
	@%p14 bra 	$L__BB14_2;
$L__BB14_10:
	ret;

}
	// .globl	_Z16pooling_backwardPfS_iS_iS_
.visible .entry _Z16pooling_backwardPfS_iS_iS_(
	.param .u64 .ptr .align 1 _Z16pooling_backwardPfS_iS_iS__param_0,
	.param .u64 .ptr .align 1 _Z16pooling_backwardPfS_iS_iS__param_1,
	.param .u32 _Z16pooling_backwardPfS_iS_iS__param_2,
	.param .u64 .ptr .align 1 _Z16pooling_backwardPfS_iS_iS__param_3,
	.param .u32 _Z16pooling_backwardPfS_iS_iS__param_4,
	.param .u64 .ptr .align 1 _Z16pooling_backwardPfS_iS_iS__param_5
)
{
	.reg .pred 	%p<2>;
	.reg .b32 	%r<9>;
	.reg .b32 	%f<7>;
	.reg .b64 	%rd<17>;

	ld.param.u64 	%rd1, [_Z16pooling_backwardPfS_iS_iS__param_0];
	ld.param.u64 	%rd3, [_Z16pooling_backwardPfS_iS_iS__param_1];
	ld.param.u32 	%r3, [_Z16pooling_backwardPfS_iS_iS__param_2];
	ld.param.u64 	%rd4, [_Z16pooling_backwardPfS_iS_iS__param_3];
	ld.param.u32 	%r4, [_Z16pooling_backwardPfS_iS_iS__param_4];
	ld.param.u64 	%rd2, [_Z16pooling_backwardPfS_iS_iS__param_5];
	cvta.to.global.u64 	%rd5, %rd4;
	cvta.to.global.u64 	%rd6, %rd3;
	mov.u32 	%r5, %ctaid.x;
	mov.u32 	%r6, %tid.x;
	mad.lo.s32 	%r1, %r4, %r5, %r6;
	shr.u32 	%r7, %r5, 1;
	shr.u32 	%r8, %r6, 1;
	mad.lo.s32 	%r2, %r3, %r7, %r8;
	mul.wide.s32 	%rd7, %r2, 4;
	add.s64 	%rd8, %rd6, %rd7;
	ld.global.f32 	%f4, [%rd8];
	mul.wide.s32 	%rd9, %r1, 4;
	add.s64 	%rd10, %rd5, %rd9;
	ld.global.f32 	%f5, [%rd10];
	setp.neu.f32 	%p1, %f4, %f5;
	mov.f32 	%f6, 0f00000000;
	@%p1 bra 	$L__BB15_2;
	cvta.to.global.u64 	%rd11, %rd1;
	add.s64 	%rd13, %rd11, %rd7;
	ld.global.f32 	%f6, [%rd13];
$L__BB15_2:
	cvta.to.global.u64 	%rd14, %rd2;
	add.s64 	%rd16, %rd14, %rd9;
	st.global.f32 	[%rd16], %f6;
	ret;

}
	// .globl	_Z18set_filter_changesPfS_i
.visible .entry _Z18set_filter_changesPfS_i(
	.param .u64 .ptr .align 1 _Z18set_filter_changesPfS_i_param_0,
	.param .u64 .ptr .align 1 _Z18set_filter_changesPfS_i_param_1,
	.param .u32 _Z18set_filter_changesPfS_i_param_2
)
{
	.reg .b32 	%r<5>;
	.reg .b32 	%f<4>;
	.reg .b64 	%rd<8>;
	.reg .b64 	%fd<4>;

	ld.param.u64 	%rd1, [_Z18set_filter_changesPfS_i_param_0];
	ld.param.u64 	%rd2, [_Z18set_filter_changesPfS_i_param_1];
	ld.param.u32 	%r1, [_Z18set_filter_changesPfS_i_param_2];
	cvta.to.global.u64 	%rd3, %rd1;
	cvta.to.global.u64 	%rd4, %rd2;
	mov.u32 	%r2, %ctaid.x;
	mov.u32 	%r3, %tid.x;
	mad.lo.s32 	%r4, %r1, %r2, %r3;
	mul.wide.s32 	%rd5, %r4, 4;
	add.s64 	%rd6, %rd4, %rd5;
	ld.global.f32 	%f1, [%rd6];
	cvt.f64.f32 	%fd1, %f1;
	add.s64 	%rd7, %rd3, %rd5;
	ld.global.f32 	%f2, [%rd7];
	cvt.f64.f32 	%fd2, %f2;
	fma.rn.f64 	%fd3, %fd1, 0dBF847AE147AE147B, %fd2;
	cvt.rn.f32.f64 	%f3, %fd3;
	st.global.f32 	[%rd7], %f3;
	ret;

}
	// .globl	_Z19make_padding_matrixPfiS_i
.visible .entry _Z19make_padding_matrixPfiS_i(
	.param .u64 .ptr .align 1 _Z19make_padding_matrixPfiS_i_param_0,
	.param .u32 _Z19make_padding_matrixPfiS_i_param_1,
	.param .u64 .ptr .align 1 _Z19make_padding_matrixPfiS_i_param_2,
	.param .u32 _Z19make_padding_matrixPfiS_i_param_3
)
{
	.reg .b32 	%r<11>;
	.reg .b32 	%f<2>;
	.reg .b64 	%rd<14>;

	ld.param.u64 	%rd1, [_Z19make_padding_matrixPfiS_i_param_0];
	ld.param.u32 	%r1, [_Z19make_padding_matrixPfiS_i_param_1];
	ld.param.u64 	%rd2, [_Z19make_padding_matrixPfiS_i_param_2];
	ld.param.u32 	%r2, [_Z19make_padding_matrixPfiS_i_param_3];
	cvta.to.global.u64 	%rd3, %rd2;
	cvta.to.global.u64 	%rd4, %rd1;
	mov.u32 	%r3, %ctaid.x;
	mov.u32 	%r4, %tid.x;
	mad.lo.s32 	%r5, %r1, %r3, %r4;
	shl.b32 	%r6, %r2, 1;
	add.s32 	%r7, %r6, %r1;
	add.s32 	%r8, %r2, %r3;
	add.s32 	%r9, %r8, -1;
	mul.lo.s32 	%r10, %r9, %r7;
	mul.wide.s32 	%rd5, %r5, 4;
	add.s64 	%rd6, %rd4, %rd5;
	ld.global.f32 	%f1, [%rd6];
	cvt.s64.s32 	%rd7, %r10;
	cvt.u64.u32 	%rd8, %r4;
	cvt.s64.s32 	%rd9, %r2;
	add.s64 	%rd10, %rd9, %rd8;
	add.s64 	%rd11, %rd10, %rd7;
	shl.b64 	%rd12, %rd11, 2;
	add.s64 	%rd13, %rd3, %rd12;
	st.global.f32 	[%rd13+-4], %f1;
	ret;

}
	// .globl	_Z12set_cnn_biasPfiS_
.visible .entry _Z12set_cnn_biasPfiS_(
	.param .u64 .ptr .align 1 _Z12set_cnn_biasPfiS__param_0,
	.param .u32 _Z12set_cnn_biasPfiS__param_1,
	.param .u64 .ptr .align 1 _Z12set_cnn_biasPfiS__param_2
)
{
	.reg .pred 	%p<10>;
	.reg .b32 	%r<24>;
	.reg .b32 	%f<71>;
	.reg .b64 	%rd<18>;

	ld.param.u64 	%rd9, [_Z12set_cnn_biasPfiS__param_0];
	ld.param.u32 	%r16, [_Z12set_cnn_biasPfiS__param_1];
	ld.param.u64 	%rd10, [_Z12set_cnn_biasPfiS__param_2];
	cvta.to.global.u64 	%rd1, %rd9;
	cvta.to.global.u64 	%rd2, %rd10;
	mov.b32 	%r17, 0;
	st.global.u32 	[%rd2], %r17;
	setp.lt.s32 	%p1, %r16, 1;
	@%p1 bra 	$L__BB18_13;
	and.b32  	%r1, %r16, 15;
	setp.lt.u32 	%p2, %r16, 16;
	mov.b32 	%r21, 0;
	mov.f32 	%f67, 0f00000000;
	@%p2 bra 	$L__BB18_4;
	and.b32  	%r21, %r16, 2147483632;
	neg.s32 	%r19, %r21;
	add.s64 	%rd16, %rd1, 32;
	mov.f32 	%f67, 0f00000000;
$L__BB18_3:
	.pragma "nounroll";
	ld.global.f32 	%f12, [%rd16+-32];
	add.f32 	%f13, %f12, %f67;
	st.global.f32 	[%rd2], %f13;
	ld.global.f32 	%f14, [%rd16+-28];
	add.f32 	%f15, %f14, %f13;
	st.global.f32 	[%rd2], %f15;
	ld.global.f32 	%f16, [%rd16+-24];
	add.f32 	%f17, %f16, %f15;
	st.global.f32 	[%rd2], %f17;
	ld.global.f32 	%f18, [%rd16+-20];
	add.f32 	%f19, %f18, %f17;
	st.global.f32 	[%rd2], %f19;
	ld.global.f32 	%f20, [%rd16+-16];
	add.f32 	%f21, %f20, %f19;
	st.global.f32 	[%rd2], %f21;
	ld.global.f32 	%f22, [%rd16+-12];
	add.f32 	%f23, %f22, %f21;
	st.global.f32 	[%rd2], %f23;
	ld.global.f32 	%f24, [%rd16+-8];
	add.f32 	%f25, %f24, %f23;
	st.global.f32 	[%rd2], %f25;
	ld.global.f32 	%f26, [%rd16+-4];
	add.f32 	%f27, %f26, %f25;
	st.global.f32 	[%rd2], %f27;
	ld.global.f32 	%f28, [%rd16];
	add.f32 	%f29, %f28, %f27;
	st.global.f32 	[%rd2], %f29;
	ld.global.f32 	%f30, [%rd16+4];
	add.f32 	%f31, %f30, %f29;
	st.global.f32 	[%rd2], %f31;
	ld.global.f32 	%f32, [%rd16+8];
	add.f32 	%f33, %f32, %f31;
	st.global.f32 	[%rd2], %f33;
	ld.global.f32 	%f34, [%rd16+12];
	add.f32 	%f35, %f34, %f33;
	st.global.f32 	[%rd2], %f35;
	ld.global.f32 	%f36, [%rd16+16];
	add.f32 	%f37, %f36, %f35;
	st.global.f32 	[%rd2], %f37;
	ld.global.f32 	%f38, [%rd16+20];
	add.f32 	%f39, %f38, %f37;
	st.global.f32 	[%rd2], %f39;
	ld.global.f32 	%f40, [%rd16+24];
	add.f32 	%f41, %f40, %f39;
	st.global.f32 	[%rd2], %f41;
	ld.global.f32 	%f42, [%rd16+28];
	add.f32 	%f67, %f42, %f41;
	st.global.f32 	[%rd2], %f67;
	add.s32 	%r19, %r19, 16;
	add.s64 	%rd16, %rd16, 64;
	setp.ne.s32 	%p3, %r19, 0;
	@%p3 bra 	$L__BB18_3;
$L__BB18_4:
	setp.eq.s32 	%p4, %r1, 0;
	@%p4 bra 	$L__BB18_13;
	and.b32  	%r7, %r16, 7;
	setp.lt.u32 	%p5, %r1, 8;
	@%p5 bra 	$L__BB18_7;
	mul.wide.u32 	%rd11, %r21, 4;
	add.s64 	%rd12, %rd1, %rd11;
	ld.global.f32 	%f43, [%rd12];
	add.f32 	%f44, %f43, %f67;
	st.global.f32 	[%rd2], %f44;
	ld.global.f32 	%f45, [%rd12+4];
	add.f32 	%f46, %f45, %f44;
	st.global.f32 	[%rd2], %f46;
	ld.global.f32 	%f47, [%rd12+8];
	add.f32 	%f48, %f47, %f46;
	st.global.f32 	[%rd2], %f48;
	ld.global.f32 	%f49, [%rd12+12];
	add.f32 	%f50, %f49, %f48;
	st.global.f32 	[%rd2], %f50;
	ld.global.f32 	%f51, [%rd12+16];
	add.f32 	%f52, %f51, %f50;
	st.global.f32 	[%rd2], %f52;
	ld.global.f32 	%f53, [%rd12+20];
	add.f32 	%f54, %f53, %f52;
	st.global.f32 	[%rd2], %f54;
	ld.global.f32 	%f55, [%rd12+24];
	add.f32 	%f56, %f55, %f54;
	st.global.f32 	[%rd2], %f56;
	ld.global.f32 	%f57, [%rd12+28];
	add.f32 	%f67, %f57, %f56;
	st.global.f32 	[%rd2], %f67;
	add.s32 	%r21, %r21, 8;
$L__BB18_7:
	setp.eq.s32 	%p6, %r7, 0;
	@%p6 bra 	$L__BB18_13;
	and.b32  	%r10, %r16, 3;
	setp.lt.u32 	%p7, %r7, 4;
	@%p7 bra 	$L__BB18_10;
	mul.wide.u32 	%rd13, %r21, 4;
	add.s64 	%rd14, %rd1, %rd13;
	ld.global.f32 	%f58, [%rd14];
	add.f32 	%f59, %f58, %f67;
	st.global.f32 	[%rd2], %f59;
	ld.global.f32 	%f60, [%rd14+4];
	add.f32 	%f61, %f60, %f59;
	st.global.f32 	[%rd2], %f61;
	ld.global.f32 	%f62, [%rd14+8];
	add.f32 	%f63, %f62, %f61;
	st.global.f32 	[%rd2], %f63;
	ld.global.f32 	%f64, [%rd14+12];
	add.f32 	%f67, %f64, %f63;
	st.global.f32 	[%rd2], %f67;
	add.s32 	%r21, %r21, 4;
$L__BB18_10:
	setp.eq.s32 	%p8, %r10, 0;
	@%p8 bra 	$L__BB18_13;
	mul.wide.u32 	%rd15, %r21, 4;
	add.s64 	%rd17, %rd1, %rd15;
	neg.s32 	%r23, %r10;
$L__BB18_12:
	.pragma "nounroll";
	ld.global.f32 	%f65, [%rd17];
	add.f32 	%f67, %f65, %f67;
	st.global.f32 	[%rd2], %f67;
	add.s64 	%rd17, %rd17, 4;
	add.s32 	%r23, %r23, 1;
	setp.ne.s32 	%p9, %r23, 0;
	@%p9 bra 	$L__BB18_12;
$L__BB18_13:
	ret;

}
	// .globl	_Z20set_cnn_bias_changesPfS_
.visible .entry _Z20set_cnn_bias_changesPfS_(
	.param .u64 .ptr .align 1 _Z20set_cnn_bias_changesPfS__param_0,
	.param .u64 .ptr .align 1 _Z20set_cnn_bias_changesPfS__param_1
)
{
	.reg .b32 	%f<4>;
	.reg .b64 	%rd<5>;
	.reg .b64 	%fd<4>;

	ld.param.u64 	%rd1, [_Z20set_cnn_bias_changesPfS__param_0];
	ld.param.u64 	%rd2, [_Z20set_cnn_bias_changesPfS__param_1];
	cvta.to.global.u64 	%rd3, %rd1;
	cvta.to.global.u64 	%rd4, %rd2;
	ld.global.f32 	%f1, [%rd4];
	cvt.f64.f32 	%fd1, %f1;
	ld.global.f32 	%f2, [%rd3];
	cvt.f64.f32 	%fd2, %f2;
	fma.rn.f64 	%fd3, %fd1, 0dBF847AE147AE147B, %fd2;
	cvt.rn.f32.f64 	%f3, %fd3;
	st.global.f32 	[%rd3], %f3;
	ret;

}


// ===== COMPILED SASS (sm_100) =====

	.target	sm_100

	.elftype	@"ET_EXEC"


//--------------------- .note.nv.tkinfo           --------------------------
	.section	.note.nv.tkinfo,"",@"SHT_NOTE"
	.sectionflags	@"SHF_NOTE_NV_TKINFO"
	.tkinfo
        /*0018*/ 	.word	0x00000002
        /*0030*/ 	.string	""
        /*0030*/ 	.string	"ptxas"
        /*0030*/ 	.string	"Cuda compilation tools, release 13.0, V13.0.88"
        /*0030*/ 	.string	"Build cuda_13.0.r13.0/compiler.36424714_0"
        /*0030*/ 	.string	"-arch sm_100 -m 64 "



//--------------------- .note.nv.cuinfo           --------------------------
	.section	.note.nv.cuinfo,"",@"SHT_NOTE"
	.sectionflags	@"SHF_NOTE_NV_CUINFO"
        /*0018*/ 	.short	0x0002
        /*001a*/ 	.short	0x0064
        /*001c*/ 	.short	0x0082
	.zero		2


//--------------------- .nv.info                  --------------------------
	.section	.nv.info,"",@"SHT_CUDA_INFO"
	.align	4


	//----- nvinfo : EIATTR_REGCOUNT
	.align		4
        /*0000*/ 	.byte	0x04, 0x2f
        /*0002*/ 	.short	(.L_1 - .L_0)
	.align		4
.L_0:
        /*0004*/ 	.word	index@(_Z7softmaxPfS_i)
        /*0008*/ 	.word	0x00000020


	//----- nvinfo : EIATTR_FRAME_SIZE
	.align		4
.L_1:
        /*000c*/ 	.byte	0x04, 0x11
        /*000e*/ 	.short	(.L_3 - .L_2)
	.align		4
.L_2:
        /*0010*/ 	.word	index@($__internal_4_$__cuda_sm3x_div_rn_noftz_f32_slowpath)
        /*0014*/ 	.word	0x00000000


	//----- nvinfo : EIATTR_FRAME_SIZE
	.align		4
.L_3:
        /*0018*/ 	.byte	0x04, 0x11
        /*001a*/ 	.short	(.L_5 - .L_4)
	.align		4
.L_4:
        /*001c*/ 	.word	index@(_Z7softmaxPfS_i)
        /*0020*/ 	.word	0x00000000


	//----- nvinfo : EIATTR_REGCOUNT
	.align		4
.L_5:
        /*0024*/ 	.byte	0x04, 0x2f
        /*0026*/ 	.short	(.L_7 - .L_6)
	.align		4
.L_6:
        /*0028*/ 	.word	index@(_Z21matrix_multiplicationPfiiS_iiS_)
        /*002c*/ 	.word	0x0000001a


	//----- nvinfo : EIATTR_FRAME_SIZE
	.align		4
.L_7:
        /*0030*/ 	.byte	0x04, 0x11
        /*0032*/ 	.short	(.L_9 - .L_8)
	.align		4
.L_8:
        /*0034*/ 	.word	index@(_Z21matrix_multiplicationPfiiS_iiS_)
        /*0038*/ 	.word	0x00000000


	//----- nvinfo : EIATTR_REGCOUNT
	.align		4
.L_9:
        /*003c*/ 	.byte	0x04, 0x2f
        /*003e*/ 	.short	(.L_11 - .L_10)
	.align		4
.L_10:
        /*0040*/ 	.word	index@(_Z12bias_sigmoidPfS_)
        /*0044*/ 	.word	0x0000000f


	//----- nvinfo : EIATTR_FRAME_SIZE
	.align		4
.L_11:
        /*0048*/ 	.byte	0x04, 0x11
        /*004a*/ 	.short	(.L_13 - .L_12)
	.align		4
.L_12:
        /*004c*/ 	.word	index@($__internal_3_$__cuda_sm20_rcp_rn_f32_slowpath)
        /*0050*/ 	.word	0x00000000


	//----- nvinfo : EIATTR_FRAME_SIZE
	.align		4
.L_13:
        /*0054*/ 	.byte	0x04, 0x11
        /*0056*/ 	.short	(.L_15 - .L_14)
	.align		4
.L_14:
        /*0058*/ 	.word	index@(_Z12bias_sigmoidPfS_)
        /*005c*/ 	.word	0x00000000


	//----- nvinfo : EIATTR_REGCOUNT
	.align		4
.L_15:
        /*0060*/ 	.byte	0x04, 0x2f
        /*0062*/ 	.short	(.L_17 - .L_16)
	.align		4
.L_16:
        /*0064*/ 	.word	index@(_Z9bias_reluPfS_)
        /*0068*/ 	.word	0x0000000c


	//----- nvinfo : EIATTR_FRAME_SIZE
	.align		4
.L_17:
        /*006c*/ 	.byte	0x04, 0x11
        /*006e*/ 	.short	(.L_19 - .L_18)
	.align		4
.L_18:
        /*0070*/ 	.word	index@(_Z9bias_reluPfS_)
        /*0074*/ 	.word	0x00000000


	//----- nvinfo : EIATTR_REGCOUNT
	.align		4
.L_19:
        /*0078*/ 	.byte	0x04, 0x2f
        /*007a*/ 	.short	(.L_21 - .L_20)
	.align		4
.L_20:
        /*007c*/ 	.word	index@(_Z16sigmoid_backwardPfS_ii)
        /*0080*/ 	.word	0x0000000a


	//----- nvinfo : EIATTR_FRAME_SIZE
	.align		4
.L_21:
        /*0084*/ 	.byte	0x04, 0x11
        /*0086*/ 	.short	(.L_23 - .L_22)
	.align		4
.L_22:
        /*0088*/ 	.word	index@(_Z16sigmoid_backwardPfS_ii)
        /*008c*/ 	.word	0x00000000


	//----- nvinfo : EIATTR_REGCOUNT
	.align		4
.L_23:
        /*0090*/ 	.byte	0x04, 0x2f
        /*0092*/ 	.short	(.L_25 - .L_24)
	.align		4
.L_24:
        /*0094*/ 	.word	index@(_Z13relu_backwardPfS_ii)
        /*0098*/ 	.word	0x0000000a


	//----- nvinfo : EIATTR_FRAME_SIZE
	.align		4
.L_25:
        /*009c*/ 	.byte	0x04, 0x11
        /*009e*/ 	.short	(.L_27 - .L_26)
	.align		4
.L_26:
        /*00a0*/ 	.word	index@(_Z13relu_backwardPfS_ii)
        /*00a4*/ 	.word	0x00000000


	//----- nvinfo : EIATTR_REGCOUNT
	.align		4
.L_27:
        /*00a8*/ 	.byte	0x04, 0x2f
        /*00aa*/ 	.short	(.L_29 - .L_28)
	.align		4
.L_28:
        /*00ac*/ 	.word	index@(_Z8relu_cnnPfiS_)
        /*00b0*/ 	.word	0x0000000a


	//----- nvinfo : EIATTR_FRAME_SIZE
	.align		4
.L_29:
        /*00b4*/ 	.byte	0x04, 0x11
        /*00b6*/ 	.short	(.L_31 - .L_30)
	.align		4
.L_30:
        /*00b8*/ 	.word	index@(_Z8relu_cnnPfiS_)
        /*00bc*/ 	.word	0x00000000


	//----- nvinfo : EIATTR_REGCOUNT
	.align		4
.L_31:
        /*00c0*/ 	.byte	0x04, 0x2f
        /*00c2*/ 	.short	(.L_33 - .L_32)
	.align		4
.L_32:
        /*00c4*/ 	.word	index@(_Z18set_weight_changesPfS_ii)
        /*00c8*/ 	.word	0x0000000c


	//----- nvinfo : EIATTR_FRAME_SIZE
	.align		4
.L_33:
        /*00cc*/ 	.byte	0x04, 0x11
        /*00ce*/ 	.short	(.L_35 - .L_34)
	.align		4
.L_34:
        /*00d0*/ 	.word	index@(_Z18set_weight_changesPfS_ii)
        /*00d4*/ 	.word	0x00000000


	//----- nvinfo : EIATTR_REGCOUNT
	.align		4
.L_35:
        /*00d8*/ 	.byte	0x04, 0x2f
        /*00da*/ 	.short	(.L_37 - .L_36)
	.align		4
.L_36:
        /*00dc*/ 	.word	index@(_Z16set_bias_changesPfS_i)
        /*00e0*/ 	.word	0x0000000c


	//----- nvinfo : EIATTR_FRAME_SIZE
	.align		4
.L_37:
        /*00e4*/ 	.byte	0x04, 0x11
        /*00e6*/ 	.short	(.L_39 - .L_38)
	.align		4
.L_38:
        /*00e8*/ 	.word	index@(_Z16set_bias_changesPfS_i)
        /*00ec*/ 	.word	0x00000000


	//----- nvinfo : EIATTR_REGCOUNT
	.align		4
.L_39:
        /*00f0*/ 	.byte	0x04, 0x2f
        /*00f2*/ 	.short	(.L_41 - .L_40)
	.align		4
.L_40:
        /*00f4*/ 	.word	index@(_Z16matrix_transposePfiiS_)
        /*00f8*/ 	.word	0x0000000c


	//----- nvinfo : EIATTR_FRAME_SIZE
	.align		4
.L_41:
        /*00fc*/ 	.byte	0x04, 0x11
        /*00fe*/ 	.short	(.L_43 - .L_42)
	.align		4
.L_42:
        /*0100*/ 	.word	index@(_Z16matrix_transposePfiiS_)
        /*0104*/ 	.word	0x00000000


	//----- nvinfo : EIATTR_REGCOUNT
	.align		4
.L_43:
        /*0108*/ 	.byte	0x04, 0x2f
        /*010a*/ 	.short	(.L_45 - .L_44)
	.align		4
.L_44:
        /*010c*/ 	.word	index@(_Z10batch_normPfiS_S_)
        /*0110*/ 	.word	0x00000012


	//----- nvinfo : EIATTR_FRAME_SIZE
	.align		4
.L_45:
        /*0114*/ 	.byte	0x04, 0x11
        /*0116*/ 	.short	(.L_47 - .L_46)
	.align		4
.L_46:
        /*0118*/ 	.word	index@($__internal_2_$__cuda_sm3x_div_rn_noftz_f32_slowpath)
        /*011c*/ 	.word	0x00000000


	//----- nvinfo : EIATTR_FRAME_SIZE
	.align		4
.L_47:
        /*0120*/ 	.byte	0x04, 0x11
        /*0122*/ 	.short	(.L_49 - .L_48)
	.align		4
.L_48:
        /*0124*/ 	.word	index@(_Z10batch_normPfiS_S_)
        /*0128*/ 	.word	0x00000000


	//----- nvinfo : EIATTR_REGCOUNT
	.align		4
.L_49:
        /*012c*/ 	.byte	0x04, 0x2f
        /*012e*/ 	.short	(.L_51 - .L_50)
	.align		4
.L_50:
        /*0130*/ 	.word	index@(_Z14batch_norm_setPfS_S_ff)
        /*0134*/ 	.word	0x0000001c


	//----- nvinfo : EIATTR_FRAME_SIZE
	.align		4
.L_51:
        /*0138*/ 	.byte	0x04, 0x11
        /*013a*/ 	.short	(.L_53 - .L_52)
	.align		4
.L_52:
        /*013c*/ 	.word	index@($__internal_1_$__cuda_sm20_dsqrt_rn_f64_mediumpath_v1)
        /*0140*/ 	.word	0x00000000


	//----- nvinfo : EIATTR_FRAME_SIZE
	.align		4
.L_53:
        /*0144*/ 	.byte	0x04, 0x11
        /*0146*/ 	.short	(.L_55 - .L_54)
	.align		4
.L_54:
        /*0148*/ 	.word	index@($__internal_0_$__cuda_sm20_div_rn_f64_full)
        /*014c*/ 	.word	0x00000000


	//----- nvinfo : EIATTR_FRAME_SIZE
	.align		4
.L_55:
        /*0150*/ 	.byte	0x04, 0x11
        /*0152*/ 	.short	(.L_57 - .L_56)
	.align		4
.L_56:
        /*0154*/ 	.word	index@(_Z14batch_norm_setPfS_S_ff)
        /*0158*/ 	.word	0x00000000


	//----- nvinfo : EIATTR_REGCOUNT
	.align		4
.L_57:
        /*015c*/ 	.byte	0x04, 0x2f
        /*015e*/ 	.short	(.L_59 - .L_58)
	.align		4
.L_58:
        /*0160*/ 	.word	index@(_Z14matrix_reversePfS_i)
        /*0164*/ 	.word	0x0000000a


	//----- nvinfo : EIATTR_FRAME_SIZE
	.align		4
.L_59:
        /*0168*/ 	.byte	0x04, 0x11
        /*016a*/ 	.short	(.L_61 - .L_60)
	.align		4
.L_60:
        /*016c*/ 	.word	index@(_Z14matrix_reversePfS_i)
        /*0170*/ 	.word	0x00000000


	//----- nvinfo : EIATTR_REGCOUNT
	.align		4
.L_61:
        /*0174*/ 	.byte	0x04, 0x2f
        /*0176*/ 	.short	(.L_63 - .L_62)
	.align		4
.L_62:
        /*0178*/ 	.word	index@(_Z33matrix_convolution_multiplicationPfiS_iS_)
        /*017c*/ 	.word	0x0000001a


	//----- nvinfo : EIATTR_FRAME_SIZE
	.align		4
.L_63:
        /*0180*/ 	.byte	0x04, 0x11
        /*0182*/ 	.short	(.L_65 - .L_64)
	.align		4
.L_64:
        /*0184*/ 	.word	index@(_Z33matrix_convolution_multiplicationPfiS_iS_)
        /*0188*/ 	.word	0x00000000


	//----- nvinfo : EIATTR_REGCOUNT
	.align		4
.L_65:
        /*018c*/ 	.byte	0x04, 0x2f
        /*018e*/ 	.short	(.L_67 - .L_66)
	.align		4
.L_66:
        /*0190*/ 	.word	index@(_Z10cnnPoolingPfiiS_)
        /*0194*/ 	.word	0x00000018


	//----- nvinfo : EIATTR_FRAME_SIZE
	.align		4
.L_67:
        /*0198*/ 	.byte	0x04, 0x11
        /*019a*/ 	.short	(.L_69 - .L_68)
	.align		4
.L_68:
        /*019c*/ 	.word	index@(_Z10cnnPoolingPfiiS_)
        /*01a0*/ 	.word	0x00000000


	//----- nvinfo : EIATTR_REGCOUNT
	.align		4
.L_69:
        /*01a4*/ 	.byte	0x04, 0x2f
        /*01a6*/ 	.short	(.L_71 - .L_70)
	.align		4
.L_70:
        /*01a8*/ 	.word	index@(_Z16pooling_backwardPfS_iS_iS_)
        /*01ac*/ 	.word	0x0000000e


	//----- nvinfo : EIATTR_FRAME_SIZE
	.align		4
.L_71:
        /*01b0*/ 	.byte	0x04, 0x11
        /*01b2*/ 	.short	(.L_73 - .L_72)
	.align		4
.L_72:
        /*01b4*/ 	.word	index@(_Z16pooling_backwardPfS_iS_iS_)
        /*01b8*/ 	.word	0x00000000


	//----- nvinfo : EIATTR_REGCOUNT
	.align		4
.L_73:
        /*01bc*/ 	.byte	0x04, 0x2f
        /*01be*/ 	.short	(.L_75 - .L_74)
	.align		4
.L_74:
        /*01c0*/ 	.word	index@(_Z18set_filter_changesPfS_i)
        /*01c4*/ 	.word	0x0000000c


	//----- nvinfo : EIATTR_FRAME_SIZE
	.align		4
.L_75:
        /*01c8*/ 	.byte	0x04, 0x11
        /*01ca*/ 	.short	(.L_77 - .L_76)
	.align		4
.L_76:
        /*01cc*/ 	.word	index@(_Z18set_filter_changesPfS_i)
        /*01d0*/ 	.word	0x00000000


	//----- nvinfo : EIATTR_REGCOUNT
	.align		4
.L_77:
        /*01d4*/ 	.byte	0x04, 0x2f
        /*01d6*/ 	.short	(.L_79 - .L_78)
	.align		4
.L_78:
        /*01d8*/ 	.word	index@(_Z19make_padding_matrixPfiS_i)
        /*01dc*/ 	.word	0x0000000c


	//----- nvinfo : EIATTR_FRAME_SIZE
	.align		4
.L_79:
        /*01e0*/ 	.byte	0x04, 0x11
        /*01e2*/ 	.short	(.L_81 - .L_80)
	.align		4
.L_80:
        /*01e4*/ 	.word	index@(_Z19make_padding_matrixPfiS_i)
        /*01e8*/ 	.word	0x00000000


	//----- nvinfo : EIATTR_REGCOUNT
	.align		4
.L_81:
        /*01ec*/ 	.byte	0x04, 0x2f
        /*01ee*/ 	.short	(.L_83 - .L_82)
	.align		4
.L_82:
        /*01f0*/ 	.word	index@(_Z12set_cnn_biasPfiS_)
        /*01f4*/ 	.word	0x00000014


	//----- nvinfo : EIATTR_FRAME_SIZE
	.align		4
.L_83:
        /*01f8*/ 	.byte	0x04, 0x11
        /*01fa*/ 	.short	(.L_85 - .L_84)
	.align		4
.L_84:
        /*01fc*/ 	.word	index@(_Z12set_cnn_biasPfiS_)
        /*0200*/ 	.word	0x00000000


	//----- nvinfo : EIATTR_REGCOUNT
	.align		4
.L_85:
        /*0204*/ 	.byte	0x04, 0x2f
        /*0206*/ 	.short	(.L_87 - .L_86)
	.align		4
.L_86:
        /*0208*/ 	.word	index@(_Z20set_cnn_bias_changesPfS_)
        /*020c*/ 	.word	0x0000000c


	//----- nvinfo : EIATTR_FRAME_SIZE
	.align		4
.L_87:
        /*0210*/ 	.byte	0x04, 0x11
        /*0212*/ 	.short	(.L_89 - .L_88)
	.align		4
.L_88:
        /*0214*/ 	.word	index@(_Z20set_cnn_bias_changesPfS_)
        /*0218*/ 	.word	0x00000000


	//----- nvinfo : EIATTR_MIN_STACK_SIZE
	.align		4
.L_89:
        /*021c*/ 	.byte	0x04, 0x12
        /*021e*/ 	.short	(.L_91 - .L_90)
	.align		4
.L_90:
        /*0220*/ 	.word	index@(_Z20set_cnn_bias_changesPfS_)
        /*0224*/ 	.word	0x00000000


	//----- nvinfo : EIATTR_MIN_STACK_SIZE
	.align		4
.L_91:
        /*0228*/ 	.byte	0x04, 0x12
        /*022a*/ 	.short	(.L_93 - .L_92)
	.align		4
.L_92:
        /*022c*/ 	.word	index@(_Z12set_cnn_biasPfiS_)
        /*0230*/ 	.word	0x00000000


	//----- nvinfo : EIATTR_MIN_STACK_SIZE
	.align		4
.L_93:
        /*0234*/ 	.byte	0x04, 0x12
        /*0236*/ 	.short	(.L_95 - .L_94)
	.align		4
.L_94:
        /*0238*/ 	.word	index@(_Z19make_padding_matrixPfiS_i)
        /*023c*/ 	.word	0x00000000


	//----- nvinfo : EIATTR_MIN_STACK_SIZE
	.align		4
.L_95:
        /*0240*/ 	.byte	0x04, 0x12
        /*0242*/ 	.short	(.L_97 - .L_96)
	.align		4
.L_96:
        /*0244*/ 	.word	index@(_Z18set_filter_changesPfS_i)
        /*0248*/ 	.word	0x00000000


	//----- nvinfo : EIATTR_MIN_STACK_SIZE
	.align		4
.L_97:
        /*024c*/ 	.byte	0x04, 0x12
        /*024e*/ 	.short	(.L_99 - .L_98)
	.align		4
.L_98:
        /*0250*/ 	.word	index@(_Z16pooling_backwardPfS_iS_iS_)
        /*0254*/ 	.word	0x00000000


	//----- nvinfo : EIATTR_MIN_STACK_SIZE
	.align		4
.L_99:
        /*0258*/ 	.byte	0x04, 0x12
        /*025a*/ 	.short	(.L_101 - .L_100)
	.align		4
.L_100:
        /*025c*/ 	.word	index@(_Z10cnnPoolingPfiiS_)
        /*0260*/ 	.word	0x00000000


	//----- nvinfo : EIATTR_MIN_STACK_SIZE
	.align		4
.L_101:
        /*0264*/ 	.byte	0x04, 0x12
        /*0266*/ 	.short	(.L_103 - .L_102)
	.align		4
.L_102:
        /*0268*/ 	.word	index@(_Z33matrix_convolution_multiplicationPfiS_iS_)
        /*026c*/ 	.word	0x00000000


	//----- nvinfo : EIATTR_MIN_STACK_SIZE
	.align		4
.L_103:
        /*0270*/ 	.byte	0x04, 0x12
        /*0272*/ 	.short	(.L_105 - .L_104)
	.align		4
.L_104:
        /*0274*/ 	.word	index@(_Z14matrix_reversePfS_i)
        /*0278*/ 	.word	0x00000000


	//----- nvinfo : EIATTR_MIN_STACK_SIZE
	.align		4
.L_105:
        /*027c*/ 	.byte	0x04, 0x12
        /*027e*/ 	.short	(.L_107 - .L_106)
	.align		4
.L_106:
        /*0280*/ 	.word	index@(_Z14batch_norm_setPfS_S_ff)
        /*0284*/ 	.word	0x00000000


	//----- nvinfo : EIATTR_MIN_STACK_SIZE
	.align		4
.L_107:
        /*0288*/ 	.byte	0x04, 0x12
        /*028a*/ 	.short	(.L_109 - .L_108)
	.align		4
.L_108:
        /*028c*/ 	.word	index@(_Z10batch_normPfiS_S_)
        /*0290*/ 	.word	0x00000000


	//----- nvinfo : EIATTR_MIN_STACK_SIZE
	.align		4
.L_109:
        /*0294*/ 	.byte	0x04, 0x12
        /*0296*/ 	.short	(.L_111 - .L_110)
	.align		4
.L_110:
        /*0298*/ 	.word	index@(_Z16matrix_transposePfiiS_)
        /*029c*/ 	.word	0x00000000


	//----- nvinfo : EIATTR_MIN_STACK_SIZE
	.align		4
.L_111:
        /*02a0*/ 	.byte	0x04, 0x12
        /*02a2*/ 	.short	(.L_113 - .L_112)
	.align		4
.L_112:
        /*02a4*/ 	.word	index@(_Z16set_bias_changesPfS_i)
        /*02a8*/ 	.word	0x00000000


	//----- nvinfo : EIATTR_MIN_STACK_SIZE
	.align		4
.L_113:
        /*02ac*/ 	.byte	0x04, 0x12
        /*02ae*/ 	.short	(.L_115 - .L_114)
	.align		4
.L_114:
        /*02b0*/ 	.word	index@(_Z18set_weight_changesPfS_ii)
        /*02b4*/ 	.word	0x00000000


	//----- nvinfo : EIATTR_MIN_STACK_SIZE
	.align		4
.L_115:
        /*02b8*/ 	.byte	0x04, 0x12
        /*02ba*/ 	.short	(.L_117 - .L_116)
	.align		4
.L_116:
        /*02bc*/ 	.word	index@(_Z8relu_cnnPfiS_)
        /*02c0*/ 	.word	0x00000000


	//----- nvinfo : EIATTR_MIN_STACK_SIZE
	.align		4
.L_117:
        /*02c4*/ 	.byte	0x04, 0x12
        /*02c6*/ 	.short	(.L_119 - .L_118)
	.align		4
.L_118:
        /*02c8*/ 	.word	index@(_Z13relu_backwardPfS_ii)
        /*02cc*/ 	.word	0x00000000


	//----- nvinfo : EIATTR_MIN_STACK_SIZE
	.align		4
.L_119:
        /*02d0*/ 	.byte	0x04, 0x12
        /*02d2*/ 	.short	(.L_121 - .L_120)
	.align		4
.L_120:
        /*02d4*/ 	.word	index@(_Z16sigmoid_backwardPfS_ii)
        /*02d8*/ 	.word	0x00000000


	//----- nvinfo : EIATTR_MIN_STACK_SIZE
	.align		4
.L_121:
        /*02dc*/ 	.byte	0x04, 0x12
        /*02de*/ 	.short	(.L_123 - .L_122)
	.align		4
.L_122:
        /*02e0*/ 	.word	index@(_Z9bias_reluPfS_)
        /*02e4*/ 	.word	0x00000000


	//----- nvinfo : EIATTR_MIN_STACK_SIZE
	.align		4
.L_123:
        /*02e8*/ 	.byte	0x04, 0x12
        /*02ea*/ 	.short	(.L_125 - .L_124)
	.align		4
.L_124:
        /*02ec*/ 	.word	index@(_Z12bias_sigmoidPfS_)
        /*02f0*/ 	.word	0x00000000


	//----- nvinfo : EIATTR_MIN_STACK_SIZE
	.align		4
.L_125:
        /*02f4*/ 	.byte	0x04, 0x12
        /*02f6*/ 	.short	(.L_127 - .L_126)
	.align		4
.L_126:
        /*02f8*/ 	.word	index@(_Z21matrix_multiplicationPfiiS_iiS_)
        /*02fc*/ 	.word	0x00000000


	//----- nvinfo : EIATTR_MIN_STACK_SIZE
	.align		4
.L_127:
        /*0300*/ 	.byte	0x04, 0x12
        /*0302*/ 	.short	(.L_129 - .L_128)
	.align		4
.L_128:
        /*0304*/ 	.word	index@(_Z7softmaxPfS_i)
        /*0308*/ 	.word	0x00000000
.L_129:


//--------------------- .nv.compat                --------------------------
	.section	.nv.compat,"",@"SHT_CUDA_COMPAT_INFO"
	.align	4
        /*0000*/ 	.byte	0x02, 0x09, 0x00, 0x00, 0x02, 0x02, 0x01, 0x00, 0x02, 0x05, 0x05, 0x00, 0x03, 0x07, 0x01, 0x01
        /*0010*/ 	.byte	0x02, 0x03, 0x00, 0x00, 0x02, 0x06, 0x01, 0x00, 0x04, 0x0b, 0x08, 0x00, 0x01, 0x00, 0x00, 0x00
        /*0020*/ 	.byte	0x00, 0x00, 0x00, 0x00


//--------------------- .nv.info._Z20set_cnn_bias_changesPfS_ --------------------------
	.section	.nv.info._Z20set_cnn_bias_changesPfS_,"",@"SHT_CUDA_INFO"
	.sectionflags	@""
	.align	4


	//----- nvinfo : EIATTR_CUDA_API_VERSION
	.align		4
        /*0000*/ 	.byte	0x04, 0x37
        /*0002*/ 	.short	(.L_131 - .L_130)
.L_130:
        /*0004*/ 	.word	0x00000082


	//----- nvinfo : EIATTR_KPARAM_INFO
	.align		4
.L_131:
        /*0008*/ 	.byte	0x04, 0x17
        /*000a*/ 	.short	(.L_133 - .L_132)
.L_132:
        /*000c*/ 	.word	0x00000000
        /*0010*/ 	.short	0x0001
        /*0012*/ 	.short	0x0008
        /*0014*/ 	.byte	0x00, 0xf5, 0x21, 0x00


	//----- nvinfo : EIATTR_KPARAM_INFO
	.align		4
.L_133:
        /*0018*/ 	.byte	0x04, 0x17
        /*001a*/ 	.short	(.L_135 - .L_134)
.L_134:
        /*001c*/ 	.word	0x00000000
        /*0020*/ 	.short	0x0000
        /*0022*/ 	.short	0x0000
        /*0024*/ 	.byte	0x00, 0xf5, 0x21, 0x00


	//----- nvinfo : EIATTR_SPARSE_MMA_MASK
	.align		4
.L_135:
        /*0028*/ 	.byte	0x03, 0x50
        /*002a*/ 	.short	0x0000


	//----- nvinfo : EIATTR_MAXREG_COUNT
	.align		4
        /*002c*/ 	.byte	0x03, 0x1b
        /*002e*/ 	.short	0x00ff


	//----- nvinfo : EIATTR_MERCURY_ISA_VERSION
	.align		4
        /*0030*/ 	.byte	0x03, 0x5f
        /*0032*/ 	.short	0x0101


	//----- nvinfo : EIATTR_VRC_CTA_INIT_COUNT
	.align		4
        /*0034*/ 	.byte	0x02, 0x4a
	.zero		1
	.zero		1


	//----- nvinfo : EIATTR_EXIT_INSTR_OFFSETS
	.align		4
        /*0038*/ 	.byte	0x04, 0x1c
        /*003a*/ 	.short	(.L_137 - .L_136)


	//   ....[0]....
.L_136:
        /*003c*/ 	.word	0x000000d0


	//----- nvinfo : EIATTR_CBANK_PARAM_SIZE
	.align		4
.L_137:
        /*0040*/ 	.byte	0x03, 0x19
        /*0042*/ 	.short	0x0010


	//----- nvinfo : EIATTR_PARAM_CBANK
	.align		4
        /*0044*/ 	.byte	0x04, 0x0a
        /*0046*/ 	.short	(.L_139 - .L_138)
	.align		4
.L_138:
        /*0048*/ 	.word	index@(.nv.constant0._Z20set_cnn_bias_changesPfS_)
        /*004c*/ 	.short	0x0380
        /*004e*/ 	.short	0x0010


	//----- nvinfo : EIATTR_SW_WAR
	.align		4
.L_139:
        /*0050*/ 	.byte	0x04, 0x36
        /*0052*/ 	.short	(.L_141 - .L_140)
.L_140:
        /*0054*/ 	.word	0x00000008
.L_141:


//--------------------- .nv.info._Z12set_cnn_biasPfiS_ --------------------------
	.section	.nv.info._Z12set_cnn_biasPfiS_,"",@"SHT_CUDA_INFO"
	.sectionflags	@""
	.align	4


	//----- nvinfo : EIATTR_CUDA_API_VERSION
	.align		4
        /*0000*/ 	.byte	0x04, 0x37
        /*0002*/ 	.short	(.L_143 - .L_142)
.L_142:
        /*0004*/ 	.word	0x00000082


	//----- nvinfo : EIATTR_KPARAM_INFO
	.align		4
.L_143:
        /*0008*/ 	.byte	0x04, 0x17
        /*000a*/ 	.short	(.L_145 - .L_144)
.L_144:
        /*000c*/ 	.word	0x00000000
        /*0010*/ 	.short	0x0002
        /*0012*/ 	.short	0x0010
        /*0014*/ 	.byte	0x00, 0xf5, 0x21, 0x00


	//----- nvinfo : EIATTR_KPARAM_INFO
	.align		4
.L_145:
        /*0018*/ 	.byte	0x04, 0x17
        /*001a*/ 	.short	(.L_147 - .L_146)
.L_146:
        /*001c*/ 	.word	0x00000000
        /*0020*/ 	.short	0x0001
        /*0022*/ 	.short	0x0008
        /*0024*/ 	.byte	0x00, 0xf0, 0x11, 0x00


	//----- nvinfo : EIATTR_KPARAM_INFO
	.align		4
.L_147:
        /*0028*/ 	.byte	0x04, 0x17
        /*002a*/ 	.short	(.L_149 - .L_148)
.L_148:
        /*002c*/ 	.word	0x00000000
        /*0030*/ 	.short	0x0000
        /*0032*/ 	.short	0x0000
        /*0034*/ 	.byte	0x00, 0xf5, 0x21, 0x00


	//----- nvinfo : EIATTR_SPARSE_MMA_MASK
	.align		4
.L_149:
        /*0038*/ 	.byte	0x03, 0x50
        /*003a*/ 	.short	0x0000


	//----- nvinfo : EIATTR_MAXREG_COUNT
	.align		4
        /*003c*/ 	.byte	0x03, 0x1b
        /*003e*/ 	.short	0x00ff


	//----- nvinfo : EIATTR_MERCURY_ISA_VERSION
	.align		4
        /*0040*/ 	.byte	0x03, 0x5f
        /*0042*/ 	.short	0x0101


	//----- nvinfo : EIATTR_VRC_CTA_INIT_COUNT
	.align		4
        /*0044*/ 	.byte	0x02, 0x4a
	.zero		1
	.zero		1


	//----- nvinfo : EIATTR_EXIT_INSTR_OFFSETS
	.align		4
        /*0048*/ 	.byte	0x04, 0x1c
        /*004a*/ 	.short	(.L_151 - .L_150)


	//   ....[0]....
.L_150:
        /*004c*/ 	.word	0x00000060


	//   ....[1]....
        /*0050*/ 	.word	0x000004c0


	//   ....[2]....
        /*0054*/ 	.word	0x000006c0


	//   ....[3]....
        /*0058*/ 	.word	0x00000800


	//   ....[4]....
        /*005c*/ 	.word	0x000008c0


	//----- nvinfo : EIATTR_CBANK_PARAM_SIZE
	.align		4
.L_151:
        /*0060*/ 	.byte	0x03, 0x19
        /*0062*/ 	.short	0x0018


	//----- nvinfo : EIATTR_PARAM_CBANK
	.align		4
        /*0064*/ 	.byte	0x04, 0x0a
        /*0066*/ 	.short	(.L_153 - .L_152)
	.align		4
.L_152:
        /*0068*/ 	.word	index@(.nv.constant0._Z12set_cnn_biasPfiS_)
        /*006c*/ 	.short	0x0380
        /*006e*/ 	.short	0x0018


	//----- nvinfo : EIATTR_SW_WAR
	.align		4
.L_153:
        /*0070*/ 	.byte	0x04, 0x36
        /*0072*/ 	.short	(.L_155 - .L_154)
.L_154:
        /*0074*/ 	.word	0x00000008
.L_155:


//--------------------- .nv.info._Z19make_padding_matrixPfiS_i --------------------------
	.section	.nv.info._Z19make_padding_matrixPfiS_i,"",@"SHT_CUDA_INFO"
	.sectionflags	@""
	.align	4


	//----- nvinfo : EIATTR_CUDA_API_VERSION
	.align		4
        /*0000*/ 	.byte	0x04, 0x37
        /*0002*/ 	.short	(.L_157 - .L_156)
.L_156:
        /*0004*/ 	.word	0x00000082


	//----- nvinfo : EIATTR_KPARAM_INFO
	.align		4
.L_157:
        /*0008*/ 	.byte	0x04, 0x17
        /*000a*/ 	.short	(.L_159 - .L_158)
.L_158:
        /*000c*/ 	.word	0x00000000
        /*0010*/ 	.short	0x0003
        /*0012*/ 	.short	0x0018
        /*0014*/ 	.byte	0x00, 0xf0, 0x11, 0x00


	//----- nvinfo : EIATTR_KPARAM_INFO
	.align		4
.L_159:
        /*0018*/ 	.byte	0x04, 0x17
        /*001a*/ 	.short	(.L_161 - .L_160)
.L_160:
        /*001c*/ 	.word	0x00000000
        /*0020*/ 	.short	0x0002
        /*0022*/ 	.short	0x0010
        /*0024*/ 	.byte	0x00, 0xf5, 0x21, 0x00


	//----- nvinfo : EIATTR_KPARAM_INFO
	.align		4
.L_161:
        /*0028*/ 	.byte	0x04, 0x17
        /*002a*/ 	.short	(.L_163 - .L_162)
.L_162:
        /*002c*/ 	.word	0x00000000
        /*0030*/ 	.short	0x0001
        /*0032*/ 	.short	0x0008
        /*0034*/ 	.byte	0x00, 0xf0, 0x11, 0x00


	//----- nvinfo : EIATTR_KPARAM_INFO
	.align		4
.L_163:
        /*0038*/ 	.byte	0x04, 0x17
        /*003a*/ 	.short	(.L_165 - .L_164)
.L_164:
        /*003c*/ 	.word	0x00000000
        /*0040*/ 	.short	0x0000
        /*0042*/ 	.short	0x0000
        /*0044*/ 	.byte	0x00, 0xf5, 0x21, 0x00


	//----- nvinfo : EIATTR_SPARSE_MMA_MASK
	.align		4
.L_165:
        /*0048*/ 	.byte	0x03, 0x50
        /*004a*/ 	.short	0x0000


	//----- nvinfo : EIATTR_MAXREG_COUNT
	.align		4
        /*004c*/ 	.byte	0x03, 0x1b
        /*004e*/ 	.short	0x00ff


	//----- nvinfo : EIATTR_MERCURY_ISA_VERSION
	.align		4
        /*0050*/ 	.byte	0x03, 0x5f
        /*0052*/ 	.short	0x0101


	//----- nvinfo : EIATTR_VRC_CTA_INIT_COUNT
	.align		4
        /*0054*/ 	.byte	0x02, 0x4a
	.zero		1
	.zero		1


	//----- nvinfo : EIATTR_EXIT_INSTR_OFFSETS
	.align		4
        /*0058*/ 	.byte	0x04, 0x1c
        /*005a*/ 	.short	(.L_167 - .L_166)


	//   ....[0]....
.L_166:
        /*005c*/ 	.word	0x00000150


	//----- nvinfo : EIATTR_CBANK_PARAM_SIZE
	.align		4
.L_167:
        /*0060*/ 	.byte	0x03, 0x19
        /*0062*/ 	.short	0x001c


	//----- nvinfo : EIATTR_PARAM_CBANK
	.align		4
        /*0064*/ 	.byte	0x04, 0x0a
        /*0066*/ 	.short	(.L_169 - .L_168)
	.align		4
.L_168:
        /*0068*/ 	.word	index@(.nv.constant0._Z19make_padding_matrixPfiS_i)
        /*006c*/ 	.short	0x0380
        /*006e*/ 	.short	0x001c


	//----- nvinfo : EIATTR_SW_WAR
	.align		4
.L_169:
        /*0070*/ 	.byte	0x04, 0x36
        /*0072*/ 	.short	(.L_171 - .L_170)
.L_170:
        /*0074*/ 	.word	0x00000008
.L_171:


//--------------------- .nv.info._Z18set_filter_changesPfS_i --------------------------
	.section	.nv.info._Z18set_filter_changesPfS_i,"",@"SHT_CUDA_INFO"
	.sectionflags	@""
	.align	4


	//----- nvinfo : EIATTR_CUDA_API_VERSION
	.align		4
        /*0000*/ 	.byte	0x04, 0x37
        /*0002*/ 	.short	(.L_173 - .L_172)
.L_172:
        /*0004*/ 	.word	0x00000082


	//----- nvinfo : EIATTR_KPARAM_INFO
	.align		4
.L_173:
        /*0008*/ 	.byte	0x04, 0x17
        /*000a*/ 	.short	(.L_175 - .L_174)
.L_174:
        /*000c*/ 	.word	0x00000000
        /*0010*/ 	.short	0x0002
        /*0012*/ 	.short	0x0010
        /*0014*/ 	.byte	0x00, 0xf0, 0x11, 0x00


	//----- nvinfo : EIATTR_KPARAM_INFO
	.align		4
.L_175:
        /*0018*/ 	.byte	0x04, 0x17
        /*001a*/ 	.short	(.L_177 - .L_176)
.L_176:
        /*001c*/ 	.word	0x00000000
        /*0020*/ 	.short	0x0001
        /*0022*/ 	.short	0x0008
        /*0024*/ 	.byte	0x00, 0xf5, 0x21, 0x00


	//----- nvinfo : EIATTR_KPARAM_INFO
	.align		4
.L_177:
        /*0028*/ 	.byte	0x04, 0x17
        /*002a*/ 	.short	(.L_179 - .L_178)
.L_178:
        /*002c*/ 	.word	0x00000000
        /*0030*/ 	.short	0x0000
        /*0032*/ 	.short	0x0000
        /*0034*/ 	.byte	0x00, 0xf5, 0x21, 0x00


	//----- nvinfo : EIATTR_SPARSE_MMA_MASK
	.align		4
.L_179:
        /*0038*/ 	.byte	0x03, 0x50
        /*003a*/ 	.short	0x0000


	//----- nvinfo : EIATTR_MAXREG_COUNT
	.align		4
        /*003c*/ 	.byte	0x03, 0x1b
        /*003e*/ 	.short	0x00ff


	//----- nvinfo : EIATTR_MERCURY_ISA_VERSION
	.align		4
        /*0040*/ 	.byte	0x03, 0x5f
        /*0042*/ 	.short	0x0101


	//----- nvinfo : EIATTR_VRC_CTA_INIT_COUNT
	.align		4
        /*0044*/ 	.byte	0x02, 0x4a
	.zero		1
	.zero		1


	//----- nvinfo : EIATTR_EXIT_INSTR_OFFSETS
	.align		4
        /*0048*/ 	.byte	0x04, 0x1c
        /*004a*/ 	.short	(.L_181 - .L_180)


	//   ....[0]....
.L_180:
        /*004c*/ 	.word	0x00000130


	//----- nvinfo : EIATTR_CBANK_PARAM_SIZE
	.align		4
.L_181:
        /*0050*/ 	.byte	0x03, 0x19
        /*0052*/ 	.short	0x0014


	//----- nvinfo : EIATTR_PARAM_CBANK
	.align		4
        /*0054*/ 	.byte	0x04, 0x0a
        /*0056*/ 	.short	(.L_183 - .L_182)
	.align		4
.L_182:
        /*0058*/ 	.word	index@(.nv.constant0._Z18set_filter_changesPfS_i)
        /*005c*/ 	.short	0x0380
        /*005e*/ 	.short	0x0014


	//----- nvinfo : EIATTR_SW_WAR
	.align		4
.L_183:
        /*0060*/ 	.byte	0x04, 0x36
        /*0062*/ 	.short	(.L_185 - .L_184)
.L_184:
        /*0064*/ 	.word	0x00000008
.L_185:


//--------------------- .nv.info._Z16pooling_backwardPfS_iS_iS_ --------------------------
	.section	.nv.info._Z16pooling_backwardPfS_iS_iS_,"",@"SHT_CUDA_INFO"
	.sectionflags	@""
	.align	4


	//----- nvinfo : EIATTR_CUDA_API_VERSION
	.align		4
        /*0000*/ 	.byte	0x04, 0x37
        /*0002*/ 	.short	(.L_187 - .L_186)
.L_186:
        /*0004*/ 	.word	0x00000082


	//----- nvinfo : EIATTR_KPARAM_INFO
	.align		4
.L_187:
        /*0008*/ 	.byte	0x04, 0x17
        /*000a*/ 	.short	(.L_189 - .L_188)
.L_188:
        /*000c*/ 	.word	0x00000000
        /*0010*/ 	.short	0x0005
        /*0012*/ 	.short	0x0028
        /*0014*/ 	.byte	0x00, 0xf5, 0x21, 0x00


	//----- nvinfo : EIATTR_KPARAM_INFO
	.align		4
.L_189:
        /*0018*/ 	.byte	0x04, 0x17
        /*001a*/ 	.short	(.L_191 - .L_190)
.L_190:
        /*001c*/ 	.word	0x00000000
        /*0020*/ 	.short	0x0004
        /*0022*/ 	.short	0x0020
        /*0024*/ 	.byte	0x00, 0xf0, 0x11, 0x00


	//----- nvinfo : EIATTR_KPARAM_INFO
	.align		4
.L_191:
        /*0028*/ 	.byte	0x04, 0x17
        /*002a*/ 	.short	(.L_193 - .L_192)
.L_192:
        /*002c*/ 	.word	0x00000000
        /*0030*/ 	.short	0x0003
        /*0032*/ 	.short	0x0018
        /*0034*/ 	.byte	0x00, 0xf5, 0x21, 0x00


	//----- nvinfo : EIATTR_KPARAM_INFO
	.align		4
.L_193:
        /*0038*/ 	.byte	0x04, 0x17
        /*003a*/ 	.short	(.L_195 - .L_194)
.L_194:
        /*003c*/ 	.word	0x00000000
        /*0040*/ 	.short	0x0002
        /*0042*/ 	.short	0x0010
        /*0044*/ 	.byte	0x00, 0xf0, 0x11, 0x00


	//----- nvinfo : EIATTR_KPARAM_INFO
	.align		4
.L_195:
        /*0048*/ 	.byte	0x04, 0x17
        /*004a*/ 	.short	(.L_197 - .L_196)
.L_196:
        /*004c*/ 	.word	0x00000000
        /*0050*/ 	.short	0x0001
        /*0052*/ 	.short	0x0008
        /*0054*/ 	.byte	0x00, 0xf5, 0x21, 0x00


	//----- nvinfo : EIATTR_KPARAM_INFO
	.align		4
.L_197:
        /*0058*/ 	.byte	0x04, 0x17
        /*005a*/ 	.short	(.L_199 - .L_198)
.L_198:
        /*005c*/ 	.word	0x00000000
        /*0060*/ 	.short	0x0000
        /*0062*/ 	.short	0x0000
        /*0064*/ 	.byte	0x00, 0xf5, 0x21, 0x00


	//----- nvinfo : EIATTR_SPARSE_MMA_MASK
	.align		4
.L_199:
        /*0068*/ 	.byte	0x03, 0x50
        /*006a*/ 	.short	0x0000


	//----- nvinfo : EIATTR_MAXREG_COUNT
	.align		4
        /*006c*/ 	.byte	0x03, 0x1b
        /*006e*/ 	.short	0x00ff


	//----- nvinfo : EIATTR_MERCURY_ISA_VERSION
	.align		4
        /*0070*/ 	.byte	0x03, 0x5f
        /*0072*/ 	.short	0x0101


	//----- nvinfo : EIATTR_VRC_CTA_INIT_COUNT
	.align		4
        /*0074*/ 	.byte	0x02, 0x4a
	.zero		1
	.zero		1


	//----- nvinfo : EIATTR_EXIT_INSTR_OFFSETS
	.align		4
        /*0078*/ 	.byte	0x04, 0x1c
        /*007a*/ 	.short	(.L_201 - .L_200)


	//   ....[0]....
.L_200:
        /*007c*/ 	.word	0x000001b0


	//----- nvinfo : EIATTR_CRS_STACK_SIZE
	.align		4
.L_201:
        /*0080*/ 	.byte	0x04, 0x1e
        /*0082*/ 	.short	(.L_203 - .L_202)
.L_202:
        /*0084*/ 	.word	0x00000000


	//----- nvinfo : EIATTR_CBANK_PARAM_SIZE
	.align		4
.L_203:
        /*0088*/ 	.byte	0x03, 0x19
        /*008a*/ 	.short	0x0030


	//----- nvinfo : EIATTR_PARAM_CBANK
	.align		4
        /*008c*/ 	.byte	0x04, 0x0a
        /*008e*/ 	.short	(.L_205 - .L_204)
	.align		4
.L_204:
        /*0090*/ 	.word	index@(.nv.constant0._Z16pooling_backwardPfS_iS_iS_)
        /*0094*/ 	.short	0x0380
        /*0096*/ 	.short	0x0030


	//----- nvinfo : EIATTR_SW_WAR
	.align		4
.L_205:
        /*0098*/ 	.byte	0x04, 0x36
        /*009a*/ 	.short	(.L_207 - .L_206)
.L_206:
        /*009c*/ 	.word	0x00000008
.L_207:


//--------------------- .nv.info._Z10cnnPoolingPfiiS_ --------------------------
	.section	.nv.info._Z10cnnPoolingPfiiS_,"",@"SHT_CUDA_INFO"
	.sectionflags	@""
	.align	4


	//----- nvinfo : EIATTR_CUDA_API_VERSION
	.align		4
        /*0000*/ 	.byte	0x04, 0x37
        /*0002*/ 	.short	(.L_209 - .L_208)
.L_208:
        /*0004*/ 	.word	0x00000082


	//----- nvinfo : EIATTR_KPARAM_INFO
	.align		4
.L_209:
        /*0008*/ 	.byte	0x04, 0x17
        /*000a*/ 	.short	(.L_211 - .L_210)
.L_210:
        /*000c*/ 	.word	0x00000000
        /*0010*/ 	.short	0x0003
        /*0012*/ 	.short	0x0010
        /*0014*/ 	.byte	0x00, 0xf5, 0x21, 0x00


	//----- nvinfo : EIATTR_KPARAM_INFO
	.align		4
.L_211:
        /*0018*/ 	.byte	0x04, 0x17
        /*001a*/ 	.short	(.L_213 - .L_212)
.L_212:
        /*001c*/ 	.word	0x00000000
        /*0020*/ 	.short	0x0002
        /*0022*/ 	.short	0x000c
        /*0024*/ 	.byte	0x00, 0xf0, 0x11, 0x00


	//----- nvinfo : EIATTR_KPARAM_INFO
	.align		4
.L_213:
        /*0028*/ 	.byte	0x04, 0x17
        /*002a*/ 	.short	(.L_215 - .L_214)
.L_214:
        /*002c*/ 	.word	0x00000000
        /*0030*/ 	.short	0x0001
        /*0032*/ 	.short	0x0008
        /*0034*/ 	.byte	0x00, 0xf0, 0x11, 0x00


	//----- nvinfo : EIATTR_KPARAM_INFO
	.align		4
.L_215:
        /*0038*/ 	.byte	0x04, 0x17
        /*003a*/ 	.short	(.L_217 - .L_216)
.L_216:
        /*003c*/ 	.word	0x00000000
        /*0040*/ 	.short	0x0000
        /*0042*/ 	.short	0x0000
        /*0044*/ 	.byte	0x00, 0xf5, 0x21, 0x00


	//----- nvinfo : EIATTR_SPARSE_MMA_MASK
	.align		4
.L_217:
        /*0048*/ 	.byte	0x03, 0x50
        /*004a*/ 	.short	0x0000


	//----- nvinfo : EIATTR_MAXREG_COUNT
	.align		4
        /*004c*/ 	.byte	0x03, 0x1b
        /*004e*/ 	.short	0x00ff


	//----- nvinfo : EIATTR_MERCURY_ISA_VERSION
	.align		4
        /*0050*/ 	.byte	0x03, 0x5f
        /*0052*/ 	.short	0x0101


	//----- nvinfo : EIATTR_VRC_CTA_INIT_COUNT
	.align		4
        /*0054*/ 	.byte	0x02, 0x4a
	.zero		1
	.zero		1


	//----- nvinfo : EIATTR_EXIT_INSTR_OFFSETS
	.align		4
        /*0058*/ 	.byte	0x04, 0x1c
        /*005a*/ 	.short	(.L_219 - .L_218)


	//   ....[0]....
.L_218:
        /*005c*/ 	.word	0x00000210


	//   ....[1]....
        /*0060*/ 	.word	0x000006e0


	//----- nvinfo : EIATTR_CRS_STACK_SIZE
	.align		4
.L_219:
        /*0064*/ 	.byte	0x04, 0x1e
        /*0066*/ 	.short	(.L_221 - .L_220)
.L_220:
        /*0068*/ 	.word	0x00000000


	//----- nvinfo : EIATTR_CBANK_PARAM_SIZE
	.align		4
.L_221:
        /*006c*/ 	.byte	0x03, 0x19
        /*006e*/ 	.short	0x0018


	//----- nvinfo : EIATTR_PARAM_CBANK
	.align		4
        /*0070*/ 	.byte	0x04, 0x0a
        /*0072*/ 	.short	(.L_223 - .L_222)
	.align		4
.L_222:
        /*0074*/ 	.word	index@(.nv.constant0._Z10cnnPoolingPfiiS_)
        /*0078*/ 	.short	0x0380
        /*007a*/ 	.short	0x0018


	//----- nvinfo : EIATTR_SW_WAR
	.align		4
.L_223:
        /*007c*/ 	.byte	0x04, 0x36
        /*007e*/ 	.short	(.L_225 - .L_224)
.L_224:
        /*0080*/ 	.word	0x00000008
.L_225:


//--------------------- .nv.info._Z33matrix_convolution_multiplicationPfiS_iS_ --------------------------
	.section	.nv.info._Z33matrix_convolution_multiplicationPfiS_iS_,"",@"SHT_CUDA_INFO"
	.sectionflags	@""
	.align	4


	//----- nvinfo : EIATTR_CUDA_API_VERSION
	.align		4
        /*0000*/ 	.byte	0x04, 0x37
        /*0002*/ 	.short	(.L_227 - .L_226)
.L_226:
        /*0004*/ 	.word	0x00000082


	//----- nvinfo : EIATTR_KPARAM_INFO
	.align		4
.L_227:
        /*0008*/ 	.byte	0x04, 0x17
        /*000a*/ 	.short	(.L_229 - .L_228)
.L_228:
        /*000c*/ 	.word	0x00000000
        /*0010*/ 	.short	0x0004
        /*0012*/ 	.short	0x0020
        /*0014*/ 	.byte	0x00, 0xf5, 0x21, 0x00


	//----- nvinfo : EIATTR_KPARAM_INFO
	.align		4
.L_229:
        /*0018*/ 	.byte	0x04, 0x17
        /*001a*/ 	.short	(.L_231 - .L_230)
.L_230:
        /*001c*/ 	.word	0x00000000
        /*0020*/ 	.short	0x0003
        /*0022*/ 	.short	0x0018
        /*0024*/ 	.byte	0x00, 0xf0, 0x11, 0x00


	//----- nvinfo : EIATTR_KPARAM_INFO
	.align		4
.L_231:
        /*0028*/ 	.byte	0x04, 0x17
        /*002a*/ 	.short	(.L_233 - .L_232)
.L_232:
        /*002c*/ 	.word	0x00000000
        /*0030*/ 	.short	0x0002
        /*0032*/ 	.short	0x0010
        /*0034*/ 	.byte	0x00, 0xf5, 0x21, 0x00


	//----- nvinfo : EIATTR_KPARAM_INFO
	.align		4
.L_233:
        /*0038*/ 	.byte	0x04, 0x17
        /*003a*/ 	.short	(.L_235 - .L_234)
.L_234:
        /*003c*/ 	.word	0x00000000
        /*0040*/ 	.short	0x0001
        /*0042*/ 	.short	0x0008
        /*0044*/ 	.byte	0x00, 0xf0, 0x11, 0x00


	//----- nvinfo : EIATTR_KPARAM_INFO
	.align		4
.L_235:
        /*0048*/ 	.byte	0x04, 0x17
        /*004a*/ 	.short	(.L_237 - .L_236)
.L_236:
        /*004c*/ 	.word	0x00000000
        /*0050*/ 	.short	0x0000
        /*0052*/ 	.short	0x0000
        /*0054*/ 	.byte	0x00, 0xf5, 0x21, 0x00


	//----- nvinfo : EIATTR_SPARSE_MMA_MASK
	.align		4
.L_237:
        /*0058*/ 	.byte	0x03, 0x50
        /*005a*/ 	.short	0x0000


	//----- nvinfo : EIATTR_MAXREG_COUNT
	.align		4
        /*005c*/ 	.byte	0x03, 0x1b
        /*005e*/ 	.short	0x00ff


	//----- nvinfo : EIATTR_MERCURY_ISA_VERSION
	.align		4
        /*0060*/ 	.byte	0x03, 0x5f
        /*0062*/ 	.short	0x0101


	//----- nvinfo : EIATTR_VRC_CTA_INIT_COUNT
	.align		4
        /*0064*/ 	.byte	0x02, 0x4a
	.zero		1
	.zero		1


	//----- nvinfo : EIATTR_EXIT_INSTR_OFFSETS
	.align		4
        /*0068*/ 	.byte	0x04, 0x1c
        /*006a*/ 	.short	(.L_239 - .L_238)


	//   ....[0]....
.L_238:
        /*006c*/ 	.word	0x000000d0


	//   ....[1]....
        /*0070*/ 	.word	0x000005f0


	//----- nvinfo : EIATTR_CRS_STACK_SIZE
	.align		4
.L_239:
        /*0074*/ 	.byte	0x04, 0x1e
        /*0076*/ 	.short	(.L_241 - .L_240)
.L_240:
        /*0078*/ 	.word	0x00000000


	//----- nvinfo : EIATTR_CBANK_PARAM_SIZE
	.align		4
.L_241:
        /*007c*/ 	.byte	0x03, 0x19
        /*007e*/ 	.short	0x0028


	//----- nvinfo : EIATTR_PARAM_CBANK
	.align		4
        /*0080*/ 	.byte	0x04, 0x0a
        /*0082*/ 	.short	(.L_243 - .L_242)
	.align		4
.L_242:
        /*0084*/ 	.word	index@(.nv.constant0._Z33matrix_convolution_multiplicationPfiS_iS_)
        /*0088*/ 	.short	0x0380
        /*008a*/ 	.short	0x0028


	//----- nvinfo : EIATTR_SW_WAR
	.align		4
.L_243:
        /*008c*/ 	.byte	0x04, 0x36
        /*008e*/ 	.short	(.L_245 - .L_244)
.L_244:
        /*0090*/ 	.word	0x00000008
.L_245:


//--------------------- .nv.info._Z14matrix_reversePfS_i --------------------------
	.section	.nv.info._Z14matrix_reversePfS_i,"",@"SHT_CUDA_INFO"
	.sectionflags	@""
	.align	4


	//----- nvinfo : EIATTR_CUDA_API_VERSION
	.align		4
        /*0000*/ 	.byte	0x04, 0x37
        /*0002*/ 	.short	(.L_247 - .L_246)
.L_246:
        /*0004*/ 	.word	0x00000082


	//----- nvinfo : EIATTR_KPARAM_INFO
	.align		4
.L_247:
        /*0008*/ 	.byte	0x04, 0x17
        /*000a*/ 	.short	(.L_249 - .L_248)
.L_248:
        /*000c*/ 	.word	0x00000000
        /*0010*/ 	.short	0x0002
        /*0012*/ 	.short	0x0010
        /*0014*/ 	.byte	0x00, 0xf0, 0x11, 0x00


	//----- nvinfo : EIATTR_KPARAM_INFO
	.align		4
.L_249:
        /*0018*/ 	.byte	0x04, 0x17
        /*001a*/ 	.short	(.L_251 - .L_250)
.L_250:
        /*001c*/ 	.word	0x00000000
        /*0020*/ 	.short	0x0001
        /*0022*/ 	.short	0x0008
        /*0024*/ 	.byte	0x00, 0xf5, 0x21, 0x00


	//----- nvinfo : EIATTR_KPARAM_INFO
	.align		4
.L_251:
        /*0028*/ 	.byte	0x04, 0x17
        /*002a*/ 	.short	(.L_253 - .L_252)
.L_252:
        /*002c*/ 	.word	0x00000000
        /*0030*/ 	.short	0x0000
        /*0032*/ 	.short	0x0000
        /*0034*/ 	.byte	0x00, 0xf5, 0x21, 0x00


	//----- nvinfo : EIATTR_SPARSE_MMA_MASK
	.align		4
.L_253:
        /*0038*/ 	.byte	0x03, 0x50
        /*003a*/ 	.short	0x0000


	//----- nvinfo : EIATTR_MAXREG_COUNT
	.align		4
        /*003c*/ 	.byte	0x03, 0x1b
        /*003e*/ 	.short	0x00ff


	//----- nvinfo : EIATTR_MERCURY_ISA_VERSION
	.align		4
        /*0040*/ 	.byte	0x03, 0x5f
        /*0042*/ 	.short	0x0101


	//----- nvinfo : EIATTR_VRC_CTA_INIT_COUNT
	.align		4
        /*0044*/ 	.byte	0x02, 0x4a
	.zero		1
	.zero		1


	//----- nvinfo : EIATTR_EXIT_INSTR_OFFSETS
	.align		4
        /*0048*/ 	.byte	0x04, 0x1c
        /*004a*/ 	.short	(.L_255 - .L_254)


	//   ....[0]....
.L_254:
        /*004c*/ 	.word	0x00000110


	//----- nvinfo : EIATTR_CBANK_PARAM_SIZE
	.align		4
.L_255:
        /*0050*/ 	.byte	0x03, 0x19
        /*0052*/ 	.short	0x0014


	//----- nvinfo : EIATTR_PARAM_CBANK
	.align		4
        /*0054*/ 	.byte	0x04, 0x0a
        /*0056*/ 	.short	(.L_257 - .L_256)
	.align		4
.L_256:
        /*0058*/ 	.word	index@(.nv.constant0._Z14matrix_reversePfS_i)
        /*005c*/ 	.short	0x0380
        /*005e*/ 	.short	0x0014


	//----- nvinfo : EIATTR_SW_WAR
	.align		4
.L_257:
        /*0060*/ 	.byte	0x04, 0x36
        /*0062*/ 	.short	(.L_259 - .L_258)
.L_258:
        /*0064*/ 	.word	0x00000008
.L_259:


//--------------------- .nv.info._Z14batch_norm_setPfS_S_ff --------------------------
	.section	.nv.info._Z14batch_norm_setPfS_S_ff,"",@"SHT_CUDA_INFO"
	.sectionflags	@""
	.align	4


	//----- nvinfo : EIATTR_CUDA_API_VERSION
	.align		4
        /*0000*/ 	.byte	0x04, 0x37
        /*0002*/ 	.short	(.L_261 - .L_260)
.L_260:
        /*0004*/ 	.word	0x00000082


	//----- nvinfo : EIATTR_KPARAM_INFO
	.align		4
.L_261:
        /*0008*/ 	.byte	0x04, 0x17
        /*000a*/ 	.short	(.L_263 - .L_262)
.L_262:
        /*000c*/ 	.word	0x00000000
        /*0010*/ 	.short	0x0004
        /*0012*/ 	.short	0x001c
        /*0014*/ 	.byte	0x00, 0xf0, 0x11, 0x00


	//----- nvinfo : EIATTR_KPARAM_INFO
	.align		4
.L_263:
        /*0018*/ 	.byte	0x04, 0x17
        /*001a*/ 	.short	(.L_265 - .L_264)
.L_264:
        /*001c*/ 	.word	0x00000000
        /*0020*/ 	.short	0x0003
        /*0022*/ 	.short	0x0018
        /*0024*/ 	.byte	0x00, 0xf0, 0x11, 0x00


	//----- nvinfo : EIATTR_KPARAM_INFO
	.align		4
.L_265:
        /*0028*/ 	.byte	0x04, 0x17
        /*002a*/ 	.short	(.L_267 - .L_266)
.L_266:
        /*002c*/ 	.word	0x00000000
        /*0030*/ 	.short	0x0002
        /*0032*/ 	.short	0x0010
        /*0034*/ 	.byte	0x00, 0xf5, 0x21, 0x00


	//----- nvinfo : EIATTR_KPARAM_INFO
	.align		4
.L_267:
        /*0038*/ 	.byte	0x04, 0x17
        /*003a*/ 	.short	(.L_269 - .L_268)
.L_268:
        /*003c*/ 	.word	0x00000000
        /*0040*/ 	.short	0x0001
        /*0042*/ 	.short	0x0008
        /*0044*/ 	.byte	0x00, 0xf5, 0x21, 0x00


	//----- nvinfo : EIATTR_KPARAM_INFO
	.align		4
.L_269:
        /*0048*/ 	.byte	0x04, 0x17
        /*004a*/ 	.short	(.L_271 - .L_270)
.L_270:
        /*004c*/ 	.word	0x00000000
        /*0050*/ 	.short	0x0000
        /*0052*/ 	.short	0x0000
        /*0054*/ 	.byte	0x00, 0xf5, 0x21, 0x00


	//----- nvinfo : EIATTR_SPARSE_MMA_MASK
	.align		4
.L_271:
        /*0058*/ 	.byte	0x03, 0x50
        /*005a*/ 	.short	0x0000


	//----- nvinfo : EIATTR_MAXREG_COUNT
	.align		4
        /*005c*/ 	.byte	0x03, 0x1b
        /*005e*/ 	.short	0x00ff


	//----- nvinfo : EIATTR_MERCURY_ISA_VERSION
	.align		4
        /*0060*/ 	.byte	0x03, 0x5f
        /*0062*/ 	.short	0x0101


	//----- nvinfo : EIATTR_VRC_CTA_INIT_COUNT
	.align		4
        /*0064*/ 	.byte	0x02, 0x4a
	.zero		1
	.zero		1


	//----- nvinfo : EIATTR_EXIT_INSTR_OFFSETS
	.align		4
        /*0068*/ 	.byte	0x04, 0x1c
        /*006a*/ 	.short	(.L_273 - .L_272)


	//   ....[0]....
.L_272:
        /*006c*/ 	.word	0x000003e0


	//----- nvinfo : EIATTR_CRS_STACK_SIZE
	.align		4
.L_273:
        /*0070*/ 	.byte	0x04, 0x1e
        /*0072*/ 	.short	(.L_275 - .L_274)
.L_274:
        /*0074*/ 	.word	0x00000000


	//----- nvinfo : EIATTR_CBANK_PARAM_SIZE
	.align		4
.L_275:
        /*0078*/ 	.byte	0x03, 0x19
        /*007a*/ 	.short	0x0020


	//----- nvinfo : EIATTR_PARAM_CBANK
	.align		4
        /*007c*/ 	.byte	0x04, 0x0a
        /*007e*/ 	.short	(.L_277 - .L_276)
	.align		4
.L_276:
        /*0080*/ 	.word	index@(.nv.constant0._Z14batch_norm_setPfS_S_ff)
        /*0084*/ 	.short	0x0380
        /*0086*/ 	.short	0x0020


	//----- nvinfo : EIATTR_SW_WAR
	.align		4
.L_277:
        /*0088*/ 	.byte	0x04, 0x36
        /*008a*/ 	.short	(.L_279 - .L_278)
.L_278:
        /*008c*/ 	.word	0x00000008
.L_279:


//--------------------- .nv.info._Z10batch_normPfiS_S_ --------------------------
	.section	.nv.info._Z10batch_normPfiS_S_,"",@"SHT_CUDA_INFO"
	.sectionflags	@""
	.align	4


	//----- nvinfo : EIATTR_CUDA_API_VERSION
	.align		4
        /*0000*/ 	.byte	0x04, 0x37
        /*0002*/ 	.short	(.L_281 - .L_280)
.L_280:
        /*0004*/ 	.word	0x00000082


	//----- nvinfo : EIATTR_KPARAM_INFO
	.align		4
.L_281:
        /*0008*/ 	.byte	0x04, 0x17
        /*000a*/ 	.short	(.L_283 - .L_282)
.L_282:
        /*000c*/ 	.word	0x00000000
        /*0010*/ 	.short	0x0003
        /*0012*/ 	.short	0x0018
        /*0014*/ 	.byte	0x00, 0xf5, 0x21, 0x00


	//----- nvinfo : EIATTR_KPARAM_INFO
	.align		4
.L_283:
        /*0018*/ 	.byte	0x04, 0x17
        /*001a*/ 	.short	(.L_285 - .L_284)
.L_284:
        /*001c*/ 	.word	0x00000000
        /*0020*/ 	.short	0x0002
        /*0022*/ 	.short	0x0010
        /*0024*/ 	.byte	0x00, 0xf5, 0x21, 0x00


	//----- nvinfo : EIATTR_KPARAM_INFO
	.align		4
.L_285:
        /*0028*/ 	.byte	0x04, 0x17
        /*002a*/ 	.short	(.L_287 - .L_286)
.L_286:
        /*002c*/ 	.word	0x00000000
        /*0030*/ 	.short	0x0001
        /*0032*/ 	.short	0x0008
        /*0034*/ 	.byte	0x00, 0xf0, 0x11, 0x00


	//----- nvinfo : EIATTR_KPARAM_INFO
	.align		4
.L_287:
        /*0038*/ 	.byte	0x04, 0x17
        /*003a*/ 	.short	(.L_289 - .L_288)
.L_288:
        /*003c*/ 	.word	0x00000000
        /*0040*/ 	.short	0x0000
        /*0042*/ 	.short	0x0000
        /*0044*/ 	.byte	0x00, 0xf5, 0x21, 0x00


	//----- nvinfo : EIATTR_SPARSE_MMA_MASK
	.align		4
.L_289:
        /*0048*/ 	.byte	0x03, 0x50
        /*004a*/ 	.short	0x0000


	//----- nvinfo : EIATTR_MAXREG_COUNT
	.align		4
        /*004c*/ 	.byte	0x03, 0x1b
        /*004e*/ 	.short	0x00ff


	//----- nvinfo : EIATTR_MERCURY_ISA_VERSION
	.align		4
        /*0050*/ 	.byte	0x03, 0x5f
        /*0052*/ 	.short	0x0101


	//----- nvinfo : EIATTR_VRC_CTA_INIT_COUNT
	.align		4
        /*0054*/ 	.byte	0x02, 0x4a
	.zero		1
	.zero		1


	//----- nvinfo : EIATTR_EXIT_INSTR_OFFSETS
	.align		4
        /*0058*/ 	.byte	0x04, 0x1c
        /*005a*/ 	.short	(.L_291 - .L_290)


	//   ....[0]....
.L_290:
        /*005c*/ 	.word	0x00001700


	//----- nvinfo : EIATTR_CRS_STACK_SIZE
	.align		4
.L_291:
        /*0060*/ 	.byte	0x04, 0x1e
        /*0062*/ 	.short	(.L_293 - .L_292)
.L_292:
        /*0064*/ 	.word	0x00000000


	//----- nvinfo : EIATTR_CBANK_PARAM_SIZE
	.align		4
.L_293:
        /*0068*/ 	.byte	0x03, 0x19
        /*006a*/ 	.short	0x0020


	//----- nvinfo : EIATTR_PARAM_CBANK
	.align		4
        /*006c*/ 	.byte	0x04, 0x0a
        /*006e*/ 	.short	(.L_295 - .L_294)
	.align		4
.L_294:
        /*0070*/ 	.word	index@(.nv.constant0._Z10batch_normPfiS_S_)
        /*0074*/ 	.short	0x0380
        /*0076*/ 	.short	0x0020


	//----- nvinfo : EIATTR_SW_WAR
	.align		4
.L_295:
        /*0078*/ 	.byte	0x04, 0x36
        /*007a*/ 	.short	(.L_297 - .L_296)
.L_296:
        /*007c*/ 	.word	0x00000008
.L_297:


//--------------------- .nv.info._Z16matrix_transposePfiiS_ --------------------------
	.section	.nv.info._Z16matrix_transposePfiiS_,"",@"SHT_CUDA_INFO"
	.sectionflags	@""
	.align	4


	//----- nvinfo : EIATTR_CUDA_API_VERSION
	.align		4
        /*0000*/ 	.byte	0x04, 0x37
        /*0002*/ 	.short	(.L_299 - .L_298)
.L_298:
        /*0004*/ 	.word	0x00000082


	//----- nvinfo : EIATTR_KPARAM_INFO
	.align		4
.L_299:
        /*0008*/ 	.byte	0x04, 0x17
        /*000a*/ 	.short	(.L_301 - .L_300)
.L_300:
        /*000c*/ 	.word	0x00000000
        /*0010*/ 	.short	0x0003
        /*0012*/ 	.short	0x0010
        /*0014*/ 	.byte	0x00, 0xf5, 0x21, 0x00


	//----- nvinfo : EIATTR_KPARAM_INFO
	.align		4
.L_301:
        /*0018*/ 	.byte	0x04, 0x17
        /*001a*/ 	.short	(.L_303 - .L_302)
.L_302:
        /*001c*/ 	.word	0x00000000
        /*0020*/ 	.short	0x0002
        /*0022*/ 	.short	0x000c
        /*0024*/ 	.byte	0x00, 0xf0, 0x11, 0x00


	//----- nvinfo : EIATTR_KPARAM_INFO
	.align		4
.L_303:
        /*0028*/ 	.byte	0x04, 0x17
        /*002a*/ 	.short	(.L_305 - .L_304)
.L_304:
        /*002c*/ 	.word	0x00000000
        /*0030*/ 	.short	0x0001
        /*0032*/ 	.short	0x0008
        /*0034*/ 	.byte	0x00, 0xf0, 0x11, 0x00


	//----- nvinfo : EIATTR_KPARAM_INFO
	.align		4
.L_305:
        /*0038*/ 	.byte	0x04, 0x17
        /*003a*/ 	.short	(.L_307 - .L_306)
.L_306:
        /*003c*/ 	.word	0x00000000
        /*0040*/ 	.short	0x0000
        /*0042*/ 	.short	0x0000
        /*0044*/ 	.byte	0x00, 0xf5, 0x21, 0x00


	//----- nvinfo : EIATTR_SPARSE_MMA_MASK
	.align		4
.L_307:
        /*0048*/ 	.byte	0x03, 0x50
        /*004a*/ 	.short	0x0000


	//----- nvinfo : EIATTR_MAXREG_COUNT
	.align		4
        /*004c*/ 	.byte	0x03, 0x1b
        /*004e*/ 	.short	0x00ff


	//----- nvinfo : EIATTR_MERCURY_ISA_VERSION
	.align		4
        /*0050*/ 	.byte	0x03, 0x5f
        /*0052*/ 	.short	0x0101


	//----- nvinfo : EIATTR_VRC_CTA_INIT_COUNT
	.align		4
        /*0054*/ 	.byte	0x02, 0x4a
	.zero		1
	.zero		1


	//----- nvinfo : EIATTR_EXIT_INSTR_OFFSETS
	.align		4
        /*0058*/ 	.byte	0x04, 0x1c
        /*005a*/ 	.short	(.L_309 - .L_308)


	//   ....[0]....
.L_308:
        /*005c*/ 	.word	0x000000d0


	//----- nvinfo : EIATTR_CBANK_PARAM_SIZE
	.align		4
.L_309:
        /*0060*/ 	.byte	0x03, 0x19
        /*0062*/ 	.short	0x0018


	//----- nvinfo : EIATTR_PARAM_CBANK
	.align		4
        /*0064*/ 	.byte	0x04, 0x0a
        /*0066*/ 	.short	(.L_311 - .L_310)
	.align		4
.L_310:
        /*0068*/ 	.word	index@(.nv.constant0._Z16matrix_transposePfiiS_)
        /*006c*/ 	.short	0x0380
        /*006e*/ 	.short	0x0018


	//----- nvinfo : EIATTR_SW_WAR
	.align		4
.L_311:
        /*0070*/ 	.byte	0x04, 0x36
        /*0072*/ 	.short	(.L_313 - .L_312)
.L_312:
        /*0074*/ 	.word	0x00000008
.L_313:


//--------------------- .nv.info._Z16set_bias_changesPfS_i --------------------------
	.section	.nv.info._Z16set_bias_changesPfS_i,"",@"SHT_CUDA_INFO"
	.sectionflags	@""
	.align	4


	//----- nvinfo : EIATTR_CUDA_API_VERSION
	.align		4
        /*0000*/ 	.byte	0x04, 0x37
        /*0002*/ 	.short	(.L_315 - .L_314)
.L_314:
        /*0004*/ 	.word	0x00000082


	//----- nvinfo : EIATTR_KPARAM_INFO
	.align		4
.L_315:
        /*0008*/ 	.byte	0x04, 0x17
        /*000a*/ 	.short	(.L_317 - .L_316)
.L_316:
        /*000c*/ 	.word	0x00000000
        /*0010*/ 	.short	0x0002
        /*0012*/ 	.short	0x0010
        /*0014*/ 	.byte	0x00, 0xf0, 0x11, 0x00


	//----- nvinfo : EIATTR_KPARAM_INFO
	.align		4
.L_317:
        /*0018*/ 	.byte	0x04, 0x17
        /*001a*/ 	.short	(.L_319 - .L_318)
.L_318:
        /*001c*/ 	.word	0x00000000
        /*0020*/ 	.short	0x0001
        /*0022*/ 	.short	0x0008
        /*0024*/ 	.byte	0x00, 0xf5, 0x21, 0x00


	//----- nvinfo : EIATTR_KPARAM_INFO
	.align		4
.L_319:
        /*0028*/ 	.byte	0x04, 0x17
        /*002a*/ 	.short	(.L_321 - .L_320)
.L_320:
        /*002c*/ 	.word	0x00000000
        /*0030*/ 	.short	0x0000
        /*0032*/ 	.short	0x0000
        /*0034*/ 	.byte	0x00, 0xf5, 0x21, 0x00


	//----- nvinfo : EIATTR_SPARSE_MMA_MASK
	.align		4
.L_321:
        /*0038*/ 	.byte	0x03, 0x50
        /*003a*/ 	.short	0x0000


	//----- nvinfo : EIATTR_MAXREG_COUNT
	.align		4
        /*003c*/ 	.byte	0x03, 0x1b
        /*003e*/ 	.short	0x00ff


	//----- nvinfo : EIATTR_MERCURY_ISA_VERSION
	.align		4
        /*0040*/ 	.byte	0x03, 0x5f
        /*0042*/ 	.short	0x0101


	//----- nvinfo : EIATTR_VRC_CTA_INIT_COUNT
	.align		4
        /*0044*/ 	.byte	0x02, 0x4a
	.zero		1
	.zero		1


	//----- nvinfo : EIATTR_EXIT_INSTR_OFFSETS
	.align		4
        /*0048*/ 	.byte	0x04, 0x1c
        /*004a*/ 	.short	(.L_323 - .L_322)


	//   ....[0]....
.L_322:
        /*004c*/ 	.word	0x00000100


	//----- nvinfo : EIATTR_CBANK_PARAM_SIZE
	.align		4
.L_323:
        /*0050*/ 	.byte	0x03, 0x19
        /*0052*/ 	.short	0x0014


	//----- nvinfo : EIATTR_PARAM_CBANK
	.align		4
        /*0054*/ 	.byte	0x04, 0x0a
        /*0056*/ 	.short	(.L_325 - .L_324)
	.align		4
.L_324:
        /*0058*/ 	.word	index@(.nv.constant0._Z16set_bias_changesPfS_i)
        /*005c*/ 	.short	0x0380
        /*005e*/ 	.short	0x0014


	//----- nvinfo : EIATTR_SW_WAR
	.align		4
.L_325:
        /*0060*/ 	.byte	0x04, 0x36
        /*0062*/ 	.short	(.L_327 - .L_326)
.L_326:
        /*0064*/ 	.word	0x00000008
.L_327:


//--------------------- .nv.info._Z18set_weight_changesPfS_ii --------------------------
	.section	.nv.info._Z18set_weight_changesPfS_ii,"",@"SHT_CUDA_INFO"
	.sectionflags	@""
	.align	4


	//----- nvinfo : EIATTR_CUDA_API_VERSION
	.align		4
        /*0000*/ 	.byte	0x04, 0x37
        /*0002*/ 	.short	(.L_329 - .L_328)
.L_328:
        /*0004*/ 	.word	0x00000082


	//----- nvinfo : EIATTR_KPARAM_INFO
	.align		4
.L_329:
        /*0008*/ 	.byte	0x04, 0x17
        /*000a*/ 	.short	(.L_331 - .L_330)
.L_330:
        /*000c*/ 	.word	0x00000000
        /*0010*/ 	.short	0x0003
        /*0012*/ 	.short	0x0014
        /*0014*/ 	.byte	0x00, 0xf0, 0x11, 0x00


	//----- nvinfo : EIATTR_KPARAM_INFO
	.align		4
.L_331:
        /*0018*/ 	.byte	0x04, 0x17
        /*001a*/ 	.short	(.L_333 - .L_332)
.L_332:
        /*001c*/ 	.word	0x00000000
        /*0020*/ 	.short	0x0002
        /*0022*/ 	.short	0x0010
        /*0024*/ 	.byte	0x00, 0xf0, 0x11, 0x00


	//----- nvinfo : EIATTR_KPARAM_INFO
	.align		4
.L_333:
        /*0028*/ 	.byte	0x04, 0x17
        /*002a*/ 	.short	(.L_335 - .L_334)
.L_334:
        /*002c*/ 	.word	0x00000000
        /*0030*/ 	.short	0x0001
        /*0032*/ 	.short	0x0008
        /*0034*/ 	.byte	0x00, 0xf5, 0x21, 0x00


	//----- nvinfo : EIATTR_KPARAM_INFO
	.align		4
.L_335:
        /*0038*/ 	.byte	0x04, 0x17
        /*003a*/ 	.short	(.L_337 - .L_336)
.L_336:
        /*003c*/ 	.word	0x00000000
        /*0040*/ 	.short	0x0000
        /*0042*/ 	.short	0x0000
        /*0044*/ 	.byte	0x00, 0xf5, 0x21, 0x00


	//----- nvinfo : EIATTR_SPARSE_MMA_MASK
	.align		4
.L_337:
        /*0048*/ 	.byte	0x03, 0x50
        /*004a*/ 	.short	0x0000


	//----- nvinfo : EIATTR_MAXREG_COUNT
	.align		4
        /*004c*/ 	.byte	0x03, 0x1b
        /*004e*/ 	.short	0x00ff


	//----- nvinfo : EIATTR_MERCURY_ISA_VERSION
	.align		4
        /*0050*/ 	.byte	0x03, 0x5f
        /*0052*/ 	.short	0x0101


	//----- nvinfo : EIATTR_VRC_CTA_INIT_COUNT
	.align		4
        /*0054*/ 	.byte	0x02, 0x4a
	.zero		1
	.zero		1


	//----- nvinfo : EIATTR_EXIT_INSTR_OFFSETS
	.align		4
        /*0058*/ 	.byte	0x04, 0x1c
        /*005a*/ 	.short	(.L_339 - .L_338)


	//   ....[0]....
.L_338:
        /*005c*/ 	.word	0x00000130


	//----- nvinfo : EIATTR_CBANK_PARAM_SIZE
	.align		4
.L_339:
        /*0060*/ 	.byte	0x03, 0x19
        /*0062*/ 	.short	0x0018


	//----- nvinfo : EIATTR_PARAM_CBANK
	.align		4
        /*0064*/ 	.byte	0x04, 0x0a
        /*0066*/ 	.short	(.L_341 - .L_340)
	.align		4
.L_340:
        /*0068*/ 	.word	index@(.nv.constant0._Z18set_weight_changesPfS_ii)
        /*006c*/ 	.short	0x0380
        /*006e*/ 	.short	0x0018


	//----- nvinfo : EIATTR_SW_WAR
	.align		4
.L_341:
        /*0070*/ 	.byte	0x04, 0x36
        /*0072*/ 	.short	(.L_343 - .L_342)
.L_342:
        /*0074*/ 	.word	0x00000008
.L_343:


//--------------------- .nv.info._Z8relu_cnnPfiS_ --------------------------
	.section	.nv.info._Z8relu_cnnPfiS_,"",@"SHT_CUDA_INFO"
	.sectionflags	@""
	.align	4


	//----- nvinfo : EIATTR_CUDA_API_VERSION
	.align		4
        /*0000*/ 	.byte	0x04, 0x37
        /*0002*/ 	.short	(.L_345 - .L_344)
.L_344:
        /*0004*/ 	.word	0x00000082


	//----- nvinfo : EIATTR_KPARAM_INFO
	.align		4
.L_345:
        /*0008*/ 	.byte	0x04, 0x17
        /*000a*/ 	.short	(.L_347 - .L_346)
.L_346:
        /*000c*/ 	.word	0x00000000
        /*0010*/ 	.short	0x0002
        /*0012*/ 	.short	0x0010
        /*0014*/ 	.byte	0x00, 0xf5, 0x21, 0x00


	//----- nvinfo : EIATTR_KPARAM_INFO
	.align		4
.L_347:
        /*0018*/ 	.byte	0x04, 0x17
        /*001a*/ 	.short	(.L_349 - .L_348)
.L_348:
        /*001c*/ 	.word	0x00000000
        /*0020*/ 	.short	0x0001
        /*0022*/ 	.short	0x0008
        /*0024*/ 	.byte	0x00, 0xf0, 0x11, 0x00


	//----- nvinfo : EIATTR_KPARAM_INFO
	.align		4
.L_349:
        /*0028*/ 	.byte	0x04, 0x17
        /*002a*/ 	.short	(.L_351 - .L_350)
.L_350:
        /*002c*/ 	.word	0x00000000
        /*0030*/ 	.short	0x0000
        /*0032*/ 	.short	0x0000
        /*0034*/ 	.byte	0x00, 0xf5, 0x21, 0x00


	//----- nvinfo : EIATTR_SPARSE_MMA_MASK
	.align		4
.L_351:
        /*0038*/ 	.byte	0x03, 0x50
        /*003a*/ 	.short	0x0000


	//----- nvinfo : EIATTR_MAXREG_COUNT
	.align		4
        /*003c*/ 	.byte	0x03, 0x1b
        /*003e*/ 	.short	0x00ff


	//----- nvinfo : EIATTR_MERCURY_ISA_VERSION
	.align		4
        /*0040*/ 	.byte	0x03, 0x5f
        /*0042*/ 	.short	0x0101


	//----- nvinfo : EIATTR_VRC_CTA_INIT_COUNT
	.align		4
        /*0044*/ 	.byte	0x02, 0x4a
	.zero		1
	.zero		1


	//----- nvinfo : EIATTR_EXIT_INSTR_OFFSETS
	.align		4
        /*0048*/ 	.byte	0x04, 0x1c
        /*004a*/ 	.short	(.L_353 - .L_352)


	//   ....[0]....
.L_352:
        /*004c*/ 	.word	0x00000120


	//----- nvinfo : EIATTR_CRS_STACK_SIZE
	.align		4
.L_353:
        /*0050*/ 	.byte	0x04, 0x1e
        /*0052*/ 	.short	(.L_355 - .L_354)
.L_354:
        /*0054*/ 	.word	0x00000000


	//----- nvinfo : EIATTR_CBANK_PARAM_SIZE
	.align		4
.L_355:
        /*0058*/ 	.byte	0x03, 0x19
        /*005a*/ 	.short	0x0018


	//----- nvinfo : EIATTR_PARAM_CBANK
	.align		4
        /*005c*/ 	.byte	0x04, 0x0a
        /*005e*/ 	.short	(.L_357 - .L_356)
	.align		4
.L_356:
        /*0060*/ 	.word	index@(.nv.constant0._Z8relu_cnnPfiS_)
        /*0064*/ 	.short	0x0380
        /*0066*/ 	.short	0x0018


	//----- nvinfo : EIATTR_SW_WAR
	.align		4
.L_357:
        /*0068*/ 	.byte	0x04, 0x36
        /*006a*/ 	.short	(.L_359 - .L_358)
.L_358:
        /*006c*/ 	.word	0x00000008
.L_359:


//--------------------- .nv.info._Z13relu_backwardPfS_ii --------------------------
	.section	.nv.info._Z13relu_backwardPfS_ii,"",@"SHT_CUDA_INFO"
	.sectionflags	@""
	.align	4


	//----- nvinfo : EIATTR_CUDA_API_VERSION
	.align		4
        /*0000*/ 	.byte	0x04, 0x37
        /*0002*/ 	.short	(.L_361 - .L_360)
.L_360:
        /*0004*/ 	.word	0x00000082


	//----- nvinfo : EIATTR_KPARAM_INFO
	.align		4
.L_361:
        /*0008*/ 	.byte	0x04, 0x17
        /*000a*/ 	.short	(.L_363 - .L_362)
.L_362:
        /*000c*/ 	.word	0x00000000
        /*0010*/ 	.short	0x0003
        /*0012*/ 	.short	0x0014
        /*0014*/ 	.byte	0x00, 0xf0, 0x11, 0x00


	//----- nvinfo : EIATTR_KPARAM_INFO
	.align		4
.L_363:
        /*0018*/ 	.byte	0x04, 0x17
        /*001a*/ 	.short	(.L_365 - .L_364)
.L_364:
        /*001c*/ 	.word	0x00000000
        /*0020*/ 	.short	0x0002
        /*0022*/ 	.short	0x0010
        /*0024*/ 	.byte	0x00, 0xf0, 0x11, 0x00


	//----- nvinfo : EIATTR_KPARAM_INFO
	.align		4
.L_365:
        /*0028*/ 	.byte	0x04, 0x17
        /*002a*/ 	.short	(.L_367 - .L_366)
.L_366:
        /*002c*/ 	.word	0x00000000
        /*0030*/ 	.short	0x0001
        /*0032*/ 	.short	0x0008
        /*0034*/ 	.byte	0x00, 0xf5, 0x21, 0x00


	//----- nvinfo : EIATTR_KPARAM_INFO
	.align		4
.L_367:
        /*0038*/ 	.byte	0x04, 0x17
        /*003a*/ 	.short	(.L_369 - .L_368)
.L_368:
        /*003c*/ 	.word	0x00000000
        /*0040*/ 	.short	0x0000
        /*0042*/ 	.short	0x0000
        /*0044*/ 	.byte	0x00, 0xf5, 0x21, 0x00


	//----- nvinfo : EIATTR_SPARSE_MMA_MASK
	.align		4
.L_369:
        /*0048*/ 	.byte	0x03, 0x50
        /*004a*/ 	.short	0x0000


	//----- nvinfo : EIATTR_MAXREG_COUNT
	.align		4
        /*004c*/ 	.byte	0x03, 0x1b
        /*004e*/ 	.short	0x00ff


	//----- nvinfo : EIATTR_MERCURY_ISA_VERSION
	.align		4
        /*0050*/ 	.byte	0x03, 0x5f
        /*0052*/ 	.short	0x0101


	//----- nvinfo : EIATTR_VRC_CTA_INIT_COUNT
	.align		4
        /*0054*/ 	.byte	0x02, 0x4a
	.zero		1
	.zero		1


	//----- nvinfo : EIATTR_EXIT_INSTR_OFFSETS
	.align		4
        /*0058*/ 	.byte	0x04, 0x1c
        /*005a*/ 	.short	(.L_371 - .L_370)


	//   ....[0]....
.L_370:
        /*005c*/ 	.word	0x000000f0


	//----- nvinfo : EIATTR_CBANK_PARAM_SIZE
	.align		4
.L_371:
        /*0060*/ 	.byte	0x03, 0x19
        /*0062*/ 	.short	0x0018


	//----- nvinfo : EIATTR_PARAM_CBANK
	.align		4
        /*0064*/ 	.byte	0x04, 0x0a
        /*0066*/ 	.short	(.L_373 - .L_372)
	.align		4
.L_372:
        /*0068*/ 	.word	index@(.nv.constant0._Z13relu_backwardPfS_ii)
        /*006c*/ 	.short	0x0380
        /*006e*/ 	.short	0x0018


	//----- nvinfo : EIATTR_SW_WAR
	.align		4
.L_373:
        /*0070*/ 	.byte	0x04, 0x36
        /*0072*/ 	.short	(.L_375 - .L_374)
.L_374:
        /*0074*/ 	.word	0x00000008
.L_375:


//--------------------- .nv.info._Z16sigmoid_backwardPfS_ii --------------------------
	.section	.nv.info._Z16sigmoid_backwardPfS_ii,"",@"SHT_CUDA_INFO"
	.sectionflags	@""
	.align	4


	//----- nvinfo : EIATTR_CUDA_API_VERSION
	.align		4
        /*0000*/ 	.byte	0x04, 0x37
        /*0002*/ 	.short	(.L_377 - .L_376)
.L_376:
        /*0004*/ 	.word	0x00000082


	//----- nvinfo : EIATTR_KPARAM_INFO
	.align		4
.L_377:
        /*0008*/ 	.byte	0x04, 0x17
        /*000a*/ 	.short	(.L_379 - .L_378)
.L_378:
        /*000c*/ 	.word	0x00000000
        /*0010*/ 	.short	0x0003
        /*0012*/ 	.short	0x0014
        /*0014*/ 	.byte	0x00, 0xf0, 0x11, 0x00


	//----- nvinfo : EIATTR_KPARAM_INFO
	.align		4
.L_379:
        /*0018*/ 	.byte	0x04, 0x17
        /*001a*/ 	.short	(.L_381 - .L_380)
.L_380:
        /*001c*/ 	.word	0x00000000
        /*0020*/ 	.short	0x0002
        /*0022*/ 	.short	0x0010
        /*0024*/ 	.byte	0x00, 0xf0, 0x11, 0x00


	//----- nvinfo : EIATTR_KPARAM_INFO
	.align		4
.L_381:
        /*0028*/ 	.byte	0x04, 0x17
        /*002a*/ 	.short	(.L_383 - .L_382)
.L_382:
        /*002c*/ 	.word	0x00000000
        /*0030*/ 	.short	0x0001
        /*0032*/ 	.short	0x0008
        /*0034*/ 	.byte	0x00, 0xf5, 0x21, 0x00


	//----- nvinfo : EIATTR_KPARAM_INFO
	.align		4
.L_383:
        /*0038*/ 	.byte	0x04, 0x17
        /*003a*/ 	.short	(.L_385 - .L_384)
.L_384:
        /*003c*/ 	.word	0x00000000
        /*0040*/ 	.short	0x0000
        /*0042*/ 	.short	0x0000
        /*0044*/ 	.byte	0x00, 0xf5, 0x21, 0x00


	//----- nvinfo : EIATTR_SPARSE_MMA_MASK
	.align		4
.L_385:
        /*0048*/ 	.byte	0x03, 0x50
        /*004a*/ 	.short	0x0000


	//----- nvinfo : EIATTR_MAXREG_COUNT
	.align		4
        /*004c*/ 	.byte	0x03, 0x1b
        /*004e*/ 	.short	0x00ff


	//----- nvinfo : EIATTR_MERCURY_ISA_VERSION
	.align		4
        /*0050*/ 	.byte	0x03, 0x5f
        /*0052*/ 	.short	0x0101


	//----- nvinfo : EIATTR_VRC_CTA_INIT_COUNT
	.align		4
        /*0054*/ 	.byte	0x02, 0x4a
	.zero		1
	.zero		1


	//----- nvinfo : EIATTR_EXIT_INSTR_OFFSETS
	.align		4
        /*0058*/ 	.byte	0x04, 0x1c
        /*005a*/ 	.short	(.L_387 - .L_386)


	//   ....[0]....
.L_386:
        /*005c*/ 	.word	0x00000100


	//----- nvinfo : EIATTR_CBANK_PARAM_SIZE
	.align		4
.L_387:
        /*0060*/ 	.byte	0x03, 0x19
        /*0062*/ 	.short	0x0018


	//----- nvinfo : EIATTR_PARAM_CBANK
	.align		4
        /*0064*/ 	.byte	0x04, 0x0a
        /*0066*/ 	.short	(.L_389 - .L_388)
	.align		4
.L_388:
        /*0068*/ 	.word	index@(.nv.constant0._Z16sigmoid_backwardPfS_ii)
        /*006c*/ 	.short	0x0380
        /*006e*/ 	.short	0x0018


	//----- nvinfo : EIATTR_SW_WAR
	.align		4
.L_389:
        /*0070*/ 	.byte	0x04, 0x36
        /*0072*/ 	.short	(.L_391 - .L_390)
.L_390:
        /*0074*/ 	.word	0x00000008
.L_391:


//--------------------- .nv.info._Z9bias_reluPfS_ --------------------------
	.section	.nv.info._Z9bias_reluPfS_,"",@"SHT_CUDA_INFO"
	.sectionflags	@""
	.align	4


	//----- nvinfo : EIATTR_CUDA_API_VERSION
	.align		4
        /*0000*/ 	.byte	0x04, 0x37
        /*0002*/ 	.short	(.L_393 - .L_392)
.L_392:
        /*0004*/ 	.word	0x00000082


	//----- nvinfo : EIATTR_KPARAM_INFO
	.align		4
.L_393:
        /*0008*/ 	.byte	0x04, 0x17
        /*000a*/ 	.short	(.L_395 - .L_394)
.L_394:
        /*000c*/ 	.word	0x00000000
        /*0010*/ 	.short	0x0001
        /*0012*/ 	.short	0x0008
        /*0014*/ 	.byte	0x00, 0xf5, 0x21, 0x00


	//----- nvinfo : EIATTR_KPARAM_INFO
	.align		4
.L_395:
        /*0018*/ 	.byte	0x04, 0x17
        /*001a*/ 	.short	(.L_397 - .L_396)
.L_396:
        /*001c*/ 	.word	0x00000000
        /*0020*/ 	.short	0x0000
        /*0022*/ 	.short	0x0000
        /*0024*/ 	.byte	0x00, 0xf5, 0x21, 0x00


	//----- nvinfo : EIATTR_SPARSE_MMA_MASK
	.align		4
.L_397:
        /*0028*/ 	.byte	0x03, 0x50
        /*002a*/ 	.short	0x0000


	//----- nvinfo : EIATTR_MAXREG_COUNT
	.align		4
        /*002c*/ 	.byte	0x03, 0x1b
        /*002e*/ 	.short	0x00ff


	//----- nvinfo : EIATTR_MERCURY_ISA_VERSION
	.align		4
        /*0030*/ 	.byte	0x03, 0x5f
        /*0032*/ 	.short	0x0101


	//----- nvinfo : EIATTR_VRC_CTA_INIT_COUNT
	.align		4
        /*0034*/ 	.byte	0x02, 0x4a
	.zero		1
	.zero		1


	//----- nvinfo : EIATTR_EXIT_INSTR_OFFSETS
	.align		4
        /*0038*/ 	.byte	0x04, 0x1c
        /*003a*/ 	.short	(.L_399 - .L_398)


	//   ....[0]....
.L_398:
        /*003c*/ 	.word	0x00000100


	//----- nvinfo : EIATTR_CRS_STACK_SIZE
	.align		4
.L_399:
        /*0040*/ 	.byte	0x04, 0x1e
        /*0042*/ 	.short	(.L_401 - .L_400)
.L_400:
        /*0044*/ 	.word	0x00000000


	//----- nvinfo : EIATTR_CBANK_PARAM_SIZE
	.align		4
.L_401:
        /*0048*/ 	.byte	0x03, 0x19
        /*004a*/ 	.short	0x0010


	//----- nvinfo : EIATTR_PARAM_CBANK
	.align		4
        /*004c*/ 	.byte	0x04, 0x0a
        /*004e*/ 	.short	(.L_403 - .L_402)
	.align		4
.L_402:
        /*0050*/ 	.word	index@(.nv.constant0._Z9bias_reluPfS_)
        /*0054*/ 	.short	0x0380
        /*0056*/ 	.short	0x0010


	//----- nvinfo : EIATTR_SW_WAR
	.align		4
.L_403:
        /*0058*/ 	.byte	0x04, 0x36
        /*005a*/ 	.short	(.L_405 - .L_404)
.L_404:
        /*005c*/ 	.word	0x00000008
.L_405:


//--------------------- .nv.info._Z12bias_sigmoidPfS_ --------------------------
	.section	.nv.info._Z12bias_sigmoidPfS_,"",@"SHT_CUDA_INFO"
	.sectionflags	@""
	.align	4


	//----- nvinfo : EIATTR_CUDA_API_VERSION
	.align		4
        /*0000*/ 	.byte	0x04, 0x37
        /*0002*/ 	.short	(.L_407 - .L_406)
.L_406:
        /*0004*/ 	.word	0x00000082


	//----- nvinfo : EIATTR_KPARAM_INFO
	.align		4
.L_407:
        /*0008*/ 	.byte	0x04, 0x17
        /*000a*/ 	.short	(.L_409 - .L_408)
.L_408:
        /*000c*/ 	.word	0x00000000
        /*0010*/ 	.short	0x0001
        /*0012*/ 	.short	0x0008
        /*0014*/ 	.byte	0x00, 0xf5, 0x21, 0x00


	//----- nvinfo : EIATTR_KPARAM_INFO
	.align		4
.L_409:
        /*0018*/ 	.byte	0x04, 0x17
        /*001a*/ 	.short	(.L_411 - .L_410)
.L_410:
        /*001c*/ 	.word	0x00000000
        /*0020*/ 	.short	0x0000
        /*0022*/ 	.short	0x0000
        /*0024*/ 	.byte	0x00, 0xf5, 0x21, 0x00


	//----- nvinfo : EIATTR_SPARSE_MMA_MASK
	.align		4
.L_411:
        /*0028*/ 	.byte	0x03, 0x50
        /*002a*/ 	.short	0x0000


	//----- nvinfo : EIATTR_MAXREG_COUNT
	.align		4
        /*002c*/ 	.byte	0x03, 0x1b
        /*002e*/ 	.short	0x00ff


	//----- nvinfo : EIATTR_MERCURY_ISA_VERSION
	.align		4
        /*0030*/ 	.byte	0x03, 0x5f
        /*0032*/ 	.short	0x0101


	//----- nvinfo : EIATTR_VRC_CTA_INIT_COUNT
	.align		4
        /*0034*/ 	.byte	0x02, 0x4a
	.zero		1
	.zero		1


	//----- nvinfo : EIATTR_EXIT_INSTR_OFFSETS
	.align		4
        /*0038*/ 	.byte	0x04, 0x1c
        /*003a*/ 	.short	(.L_413 - .L_412)


	//   ....[0]....
.L_412:
        /*003c*/ 	.word	0x00000220


	//----- nvinfo : EIATTR_CRS_STACK_SIZE
	.align		4
.L_413:
        /*0040*/ 	.byte	0x04, 0x1e
        /*0042*/ 	.short	(.L_415 - .L_414)
.L_414:
        /*0044*/ 	.word	0x00000000


	//----- nvinfo : EIATTR_CBANK_PARAM_SIZE
	.align		4
.L_415:
        /*0048*/ 	.byte	0x03, 0x19
        /*004a*/ 	.short	0x0010


	//----- nvinfo : EIATTR_PARAM_CBANK
	.align		4
        /*004c*/ 	.byte	0x04, 0x0a
        /*004e*/ 	.short	(.L_417 - .L_416)
	.align		4
.L_416:
        /*0050*/ 	.word	index@(.nv.constant0._Z12bias_sigmoidPfS_)
        /*0054*/ 	.short	0x0380
        /*0056*/ 	.short	0x0010


	//----- nvinfo : EIATTR_SW_WAR
	.align		4
.L_417:
        /*0058*/ 	.byte	0x04, 0x36
        /*005a*/ 	.short	(.L_419 - .L_418)
.L_418:
        /*005c*/ 	.word	0x00000008
.L_419:


//--------------------- .nv.info._Z21matrix_multiplicationPfiiS_iiS_ --------------------------
	.section	.nv.info._Z21matrix_multiplicationPfiiS_iiS_,"",@"SHT_CUDA_INFO"
	.sectionflags	@""
	.align	4


	//----- nvinfo : EIATTR_CUDA_API_VERSION
	.align		4
        /*0000*/ 	.byte	0x04, 0x37
        /*0002*/ 	.short	(.L_421 - .L_420)
.L_420:
        /*0004*/ 	.word	0x00000082


	//----- nvinfo : EIATTR_KPARAM_INFO
	.align		4
.L_421:
        /*0008*/ 	.byte	0x04, 0x17
        /*000a*/ 	.short	(.L_423 - .L_422)
.L_422:
        /*000c*/ 	.word	0x00000000
        /*0010*/ 	.short	0x0006
        /*0012*/ 	.short	0x0020
        /*0014*/ 	.byte	0x00, 0xf5, 0x21, 0x00


	//----- nvinfo : EIATTR_KPARAM_INFO
	.align		4
.L_423:
        /*0018*/ 	.byte	0x04, 0x17
        /*001a*/ 	.short	(.L_425 - .L_424)
.L_424:
        /*001c*/ 	.word	0x00000000
        /*0020*/ 	.short	0x0005
        /*0022*/ 	.short	0x001c
        /*0024*/ 	.byte	0x00, 0xf0, 0x11, 0x00


	//----- nvinfo : EIATTR_KPARAM_INFO
	.align		4
.L_425:
        /*0028*/ 	.byte	0x04, 0x17
        /*002a*/ 	.short	(.L_427 - .L_426)
.L_426:
        /*002c*/ 	.word	0x00000000
        /*0030*/ 	.short	0x0004
        /*0032*/ 	.short	0x0018
        /*0034*/ 	.byte	0x00, 0xf0, 0x11, 0x00


	//----- nvinfo : EIATTR_KPARAM_INFO
	.align		4
.L_427:
        /*0038*/ 	.byte	0x04, 0x17
        /*003a*/ 	.short	(.L_429 - .L_428)
.L_428:
        /*003c*/ 	.word	0x00000000
        /*0040*/ 	.short	0x0003
        /*0042*/ 	.short	0x0010
        /*0044*/ 	.byte	0x00, 0xf5, 0x21, 0x00


	//----- nvinfo : EIATTR_KPARAM_INFO
	.align		4
.L_429:
        /*0048*/ 	.byte	0x04, 0x17
        /*004a*/ 	.short	(.L_431 - .L_430)
.L_430:
        /*004c*/ 	.word	0x00000000
        /*0050*/ 	.short	0x0002
        /*0052*/ 	.short	0x000c
        /*0054*/ 	.byte	0x00, 0xf0, 0x11, 0x00


	//----- nvinfo : EIATTR_KPARAM_INFO
	.align		4
.L_431:
        /*0058*/ 	.byte	0x04, 0x17
        /*005a*/ 	.short	(.L_433 - .L_432)
.L_432:
        /*005c*/ 	.word	0x00000000
        /*0060*/ 	.short	0x0001
        /*0062*/ 	.short	0x0008
        /*0064*/ 	.byte	0x00, 0xf0, 0x11, 0x00


	//----- nvinfo : EIATTR_KPARAM_INFO
	.align		4
.L_433:
        /*0068*/ 	.byte	0x04, 0x17
        /*006a*/ 	.short	(.L_435 - .L_434)
.L_434:
        /*006c*/ 	.word	0x00000000
        /*0070*/ 	.short	0x0000
        /*0072*/ 	.short	0x0000
        /*0074*/ 	.byte	0x00, 0xf5, 0x21, 0x00


	//----- nvinfo : EIATTR_SPARSE_MMA_MASK
	.align		4
.L_435:
        /*0078*/ 	.byte	0x03, 0x50
        /*007a*/ 	.short	0x0000


	//----- nvinfo : EIATTR_MAXREG_COUNT
	.align		4
        /*007c*/ 	.byte	0x03, 0x1b
        /*007e*/ 	.short	0x00ff


	//----- nvinfo : EIATTR_MERCURY_ISA_VERSION
	.align		4
        /*0080*/ 	.byte	0x03, 0x5f
        /*0082*/ 	.short	0x0101


	//----- nvinfo : EIATTR_VRC_CTA_INIT_COUNT
	.align		4
        /*0084*/ 	.byte	0x02, 0x4a
	.zero		1
	.zero		1


	//----- nvinfo : EIATTR_EXIT_INSTR_OFFSETS
	.align		4
        /*0088*/ 	.byte	0x04, 0x1c
        /*008a*/ 	.short	(.L_437 - .L_436)


	//   ....[0]....
.L_436:
        /*008c*/ 	.word	0x000000b0


	//   ....[1]....
        /*0090*/ 	.word	0x000004a0


	//   ....[2]....
        /*0094*/ 	.word	0x000006e0


	//   ....[3]....
        /*0098*/ 	.word	0x00000880


	//   ....[4]....
        /*009c*/ 	.word	0x00000920


	//----- nvinfo : EIATTR_CBANK_PARAM_SIZE
	.align		4
.L_437:
        /*00a0*/ 	.byte	0x03, 0x19
        /*00a2*/ 	.short	0x0028


	//----- nvinfo : EIATTR_PARAM_CBANK
	.align		4
        /*00a4*/ 	.byte	0x04, 0x0a
        /*00a6*/ 	.short	(.L_439 - .L_438)
	.align		4
.L_438:
        /*00a8*/ 	.word	index@(.nv.constant0._Z21matrix_multiplicationPfiiS_iiS_)
        /*00ac*/ 	.short	0x0380
        /*00ae*/ 	.short	0x0028


	//----- nvinfo : EIATTR_SW_WAR
	.align		4
.L_439:
        /*00b0*/ 	.byte	0x04, 0x36
        /*00b2*/ 	.short	(.L_441 - .L_440)
.L_440:
        /*00b4*/ 	.word	0x00000008
.L_441:


//--------------------- .nv.info._Z7softmaxPfS_i  --------------------------
	.section	.nv.info._Z7softmaxPfS_i,"",@"SHT_CUDA_INFO"
	.sectionflags	@""
	.align	4


	//----- nvinfo : EIATTR_CUDA_API_VERSION
	.align		4
        /*0000*/ 	.byte	0x04, 0x37
        /*0002*/ 	.short	(.L_443 - .L_442)
.L_442:
        /*0004*/ 	.word	0x00000082


	//----- nvinfo : EIATTR_KPARAM_INFO
	.align		4
.L_443:
        /*0008*/ 	.byte	0x04, 0x17
        /*000a*/ 	.short	(.L_445 - .L_444)
.L_444:
        /*000c*/ 	.word	0x00000000
        /*0010*/ 	.short	0x0002
        /*0012*/ 	.short	0x0010
        /*0014*/ 	.byte	0x00, 0xf0, 0x11, 0x00


	//----- nvinfo : EIATTR_KPARAM_INFO
	.align		4
.L_445:
        /*0018*/ 	.byte	0x04, 0x17
        /*001a*/ 	.short	(.L_447 - .L_446)
.L_446:
        /*001c*/ 	.word	0x00000000
        /*0020*/ 	.short	0x0001
        /*0022*/ 	.short	0x0008
        /*0024*/ 	.byte	0x00, 0xf5, 0x21, 0x00


	//----- nvinfo : EIATTR_KPARAM_INFO
	.align		4
.L_447:
        /*0028*/ 	.byte	0x04, 0x17
        /*002a*/ 	.short	(.L_449 - .L_448)
.L_448:
        /*002c*/ 	.word	0x00000000
        /*0030*/ 	.short	0x0000
        /*0032*/ 	.short	0x0000
        /*0034*/ 	.byte	0x00, 0xf5, 0x21, 0x00


	//----- nvinfo : EIATTR_SPARSE_MMA_MASK
	.align		4
.L_449:
        /*0038*/ 	.byte	0x03, 0x50
        /*003a*/ 	.short	0x0000


	//----- nvinfo : EIATTR_MAXREG_COUNT
	.align		4
        /*003c*/ 	.byte	0x03, 0x1b
        /*003e*/ 	.short	0x00ff


	//----- nvinfo : EIATTR_MERCURY_ISA_VERSION
	.align		4
        /*0040*/ 	.byte	0x03, 0x5f
        /*0042*/ 	.short	0x0101


	//----- nvinfo : EIATTR_VRC_CTA_INIT_COUNT
	.align		4
        /*0044*/ 	.byte	0x02, 0x4a
	.zero		1
	.zero		1


	//----- nvinfo : EIATTR_EXIT_INSTR_OFFSETS
	.align		4
        /*0048*/ 	.byte	0x04, 0x1c
        /*004a*/ 	.short	(.L_451 - .L_450)


	//   ....[0]....
.L_450:
        /*004c*/ 	.word	0x000019b0


	//   ....[1]....
        /*0050*/ 	.word	0x000026a0


	//   ....[2]....
        /*0054*/ 	.word	0x00002d10


	//   ....[3]....
        /*0058*/ 	.word	0x00003090


	//   ....[4]....
        /*005c*/ 	.word	0x00003240


	//----- nvinfo : EIATTR_CRS_STACK_SIZE
	.align		4
.L_451:
        /*0060*/ 	.byte	0x04, 0x1e
        /*0062*/ 	.short	(.L_453 - .L_452)
.L_452:
        /*0064*/ 	.word	0x00000000


	//----- nvinfo : EIATTR_CBANK_PARAM_SIZE
	.align		4
.L_453:
        /*0068*/ 	.byte	0x03, 0x19
        /*006a*/ 	.short	0x0014


	//----- nvinfo : EIATTR_PARAM_CBANK
	.align		4
        /*006c*/ 	.byte	0x04, 0x0a
        /*006e*/ 	.short	(.L_455 - .L_454)
	.align		4
.L_454:
        /*0070*/ 	.word	index@(.nv.constant0._Z7softmaxPfS_i)
        /*0074*/ 	.short	0x0380
        /*0076*/ 	.short	0x0014


	//----- nvinfo : EIATTR_SW_WAR
	.align		4
.L_455:
        /*0078*/ 	.byte	0x04, 0x36
        /*007a*/ 	.short	(.L_457 - .L_456)
.L_456:
        /*007c*/ 	.word	0x00000008
.L_457:


//--------------------- .nv.callgraph             --------------------------
	.section	.nv.callgraph,"",@"SHT_CUDA_CALLGRAPH"
	.align	4
	.sectionentsize	8
	.align		4
        /*0000*/ 	.word	0x00000000
	.align		4
        /*0004*/ 	.word	0xffffffff
	.align		4
        /*0008*/ 	.word	0x00000000
	.align		4
        /*000c*/ 	.word	0xfffffffe
	.align		4
        /*0010*/ 	.word	0x00000000
	.align		4
        /*0014*/ 	.word	0xfffffffd
	.align		4
        /*0018*/ 	.word	0x00000000
	.align		4
        /*001c*/ 	.word	0xfffffffc


//--------------------- .text._Z20set_cnn_bias_changesPfS_ --------------------------
	.section	.text._Z20set_cnn_bias_changesPfS_,"ax",@progbits
	.align	128
        .global         _Z20set_cnn_bias_changesPfS_
        .type           _Z20set_cnn_bias_changesPfS_,@function
        .size           _Z20set_cnn_bias_changesPfS_,(.L_x_128 - _Z20set_cnn_bias_changesPfS_)
        .other          _Z20set_cnn_bias_changesPfS_,@"STO_CUDA_ENTRY STV_DEFAULT"
_Z20set_cnn_bias_changesPfS_:
.text._Z20set_cnn_bias_changesPfS_:
[----:B------:R-:W-:Y:S08]  /*0000*/  LDC R1, c[0x0][0x37c] ;  /* 0x0000df00ff017b82 */ /* 0x000ff00000000800 */
[----:B------:R-:W0:Y:S01]  /*0010*/  LDC.64 R2, c[0x0][0x388] ;  /* 0x0000e200ff027b82 */ /* 0x000e220000000a00 */
[----:B------:R-:W0:Y:S07]  /*0020*/  LDCU.64 UR4, c[0x0][0x358] ;  /* 0x00006b00ff0477ac */ /* 0x000e2e0008000a00 */
[----:B------:R-:W1:Y:S01]  /*0030*/  LDC.64 R6, c[0x0][0x380] ;  /* 0x0000e000ff067b82 */ /* 0x000e620000000a00 */
[----:B0-----:R-:W2:Y:S04]  /*0040*/  LDG.E R2, desc[UR4][R2.64] ;  /* 0x0000000402027981 */ /* 0x001ea8000c1e1900 */
[----:B-1----:R-:W3:Y:S01]  /*0050*/  LDG.E R8, desc[UR4][R6.64] ;  /* 0x0000000406087981 */ /* 0x002ee2000c1e1900 */
[----:B------:R-:W-:Y:S01]  /*0060*/  UMOV UR6, 0x47ae147b ;  /* 0x47ae147b00067882 */ /* 0x000fe20000000000 */
[----:B------:R-:W-:Y:S01]  /*0070*/  UMOV UR7, 0x3f847ae1 ;  /* 0x3f847ae100077882 */ /* 0x000fe20000000000 */
[----:B--2---:R-:W-:Y:S08]  /*0080*/  F2F.F64.F32 R4, R2 ;  /* 0x0000000200047310 */ /* 0x004ff00000201800 */
[----:B---3--:R-:W0:Y:S02]  /*0090*/  F2F.F64.F32 R8, R8 ;  /* 0x0000000800087310 */ /* 0x008e240000201800 */
[----:B0-----:R-:W-:-:S10]  /*00a0*/  DFMA R4, R4, -UR6, R8 ;  /* 0x8000000604047c2b */ /* 0x001fd40008000008 */
[----:B------:R-:W0:Y:S02]  /*00b0*/  F2F.F32.F64 R5, R4 ;  /* 0x0000000400057310 */ /* 0x000e240000301000 */
[----:B0-----:R-:W-:Y:S01]  /*00c0*/  STG.E desc[UR4][R6.64], R5 ;  /* 0x0000000506007986 */ /* 0x001fe2000c101904 */
[----:B------:R-:W-:Y:S05]  /*00d0*/  EXIT ;  /* 0x000000000000794d */ /* 0x000fea0003800000 */
.L_x_0:
[----:B------:R-:W-:-:S00]  /*00e0*/  BRA `(.L_x_0) ;  /* 0xfffffffc00fc7947 */ /* 0x000fc0000383ffff */
[----:B------:R-:W-:-:S00]  /*00f0*/  NOP ;  /* 0x0000000000007918 */ /* 0x000fc00000000000 */
        /* <DEDUP_REMOVED lines=8> */
.L_x_128:


//--------------------- .text._Z12set_cnn_biasPfiS_ --------------------------
	.section	.text._Z12set_cnn_biasPfiS_,"ax",@progbits
	.align	128
        .global         _Z12set_cnn_biasPfiS_
        .type           _Z12set_cnn_biasPfiS_,@function
        .size           _Z12set_cnn_biasPfiS_,(.L_x_129 - _Z12set_cnn_biasPfiS_)
        .other          _Z12set_cnn_biasPfiS_,@"STO_CUDA_ENTRY STV_DEFAULT"
_Z12set_cnn_biasPfiS_:
.text._Z12set_cnn_biasPfiS_:
[----:B------:R-:W-:Y:S08]  /*0000*/  LDC R1, c[0x0][0x37c] ;  /* 0x0000df00ff017b82 */ /* 0x000ff00000000800 */
[----:B------:R-:W0:Y:S01]  /*0010*/  LDC R6, c[0x0][0x388] ;  /* 0x0000e200ff067b82 */ /* 0x000e220000000800 */
[----:B------:R-:W1:Y:S07]  /*0020*/  LDCU.64 UR6, c[0x0][0x358] ;  /* 0x00006b00ff0677ac */ /* 0x000e6e0008000a00 */
[----:B------:R-:W1:Y:S01]  /*0030*/  LDC.64 R2, c[0x0][0x390] ;  /* 0x0000e400ff027b82 */ /* 0x000e620000000a00 */
[----:B0-----:R-:W-:Y:S01]  /*0040*/  ISETP.GE.AND P0, PT, R6, 0x1, PT ;  /* 0x000000010600780c */ /* 0x001fe20003f06270 */
[----:B-1----:R0:W-:-:S12]  /*0050*/  STG.E desc[UR6][R2.64], RZ ;  /* 0x000000ff02007986 */ /* 0x0021d8000c101906 */
[----:B------:R-:W-:Y:S05]  /*0060*/  @!P0 EXIT ;  /* 0x000000000000894d */ /* 0x000fea0003800000 */
[C---:B------:R-:W-:Y:S01]  /*0070*/  ISETP.GE.U32.AND P1, PT, R6.reuse, 0x10, PT ;  /* 0x000000100600780c */ /* 0x040fe20003f26070 */
[----:B------:R-:W-:Y:S01]  /*0080*/  HFMA2 R0, -RZ, RZ, 0, 0 ;  /* 0x00000000ff007431 */ /* 0x000fe200000001ff */
[----:B------:R-:W-:Y:S02]  /*0090*/  LOP3.LUT R10, R6, 0xf, RZ, 0xc0, !PT ;  /* 0x0000000f060a7812 */ /* 0x000fe400078ec0ff */
[----:B------:R-:W-:Y:S02]  /*00a0*/  MOV R9, RZ ;  /* 0x000000ff00097202 */ /* 0x000fe40000000f00 */
[----:B------:R-:W-:-:S07]  /*00b0*/  ISETP.NE.AND P0, PT, R10, RZ, PT ;  /* 0x000000ff0a00720c */ /* 0x000fce0003f05270 */
[----:B------:R-:W-:Y:S06]  /*00c0*/  @!P1 BRA `(.L_x_1) ;  /* 0x0000000000fc9947 */ /* 0x000fec0003800000 */
[----:B------:R-:W1:Y:S01]  /*00d0*/  LDCU.64 UR4, c[0x0][0x380] ;  /* 0x00007000ff0477ac */ /* 0x000e620008000a00 */
[----:B------:R-:W-:Y:S02]  /*00e0*/  LOP3.LUT R0, R6, 0x7ffffff0, RZ, 0xc0, !PT ;  /* 0x7ffffff006007812 */ /* 0x000fe400078ec0ff */
[----:B------:R-:W-:Y:S02]  /*00f0*/  MOV R9, RZ ;  /* 0x000000ff00097202 */ /* 0x000fe40000000f00 */
[----:B------:R-:W-:Y:S01]  /*0100*/  IADD3 R7, PT, PT, -R0, RZ, RZ ;  /* 0x000000ff00077210 */ /* 0x000fe20007ffe1ff */
[----:B-1----:R-:W-:-:S04]  /*0110*/  UIADD3 UR4, UP0, UPT, UR4, 0x20, URZ ;  /* 0x0000002004047890 */ /* 0x002fc8000ff1e0ff */
[----:B------:R-:W-:Y:S02]  /*0120*/  UIADD3.X UR5, UPT, UPT, URZ, UR5, URZ, UP0, !UPT ;  /* 0x00000005ff057290 */ /* 0x000fe400087fe4ff */
[----:B------:R-:W-:-:S04]  /*0130*/  MOV R8, UR4 ;  /* 0x0000000400087c02 */ /* 0x000fc80008000f00 */
[----:B------:R-:W-:-:S07]  /*0140*/  MOV R15, UR5 ;  /* 0x00000005000f7c02 */ /* 0x000fce0008000f00 */
.L_x_2:
[----:B------:R-:W-:Y:S02]  /*0150*/  MOV R4, R8 ;  /* 0x0000000800047202 */ /* 0x000fe40000000f00 */
[----:B------:R-:W-:-:S05]  /*0160*/  MOV R5, R15 ;  /* 0x0000000f00057202 */ /* 0x000fca0000000f00 */
[----:B------:R-:W2:Y:S02]  /*0170*/  LDG.E R8, desc[UR6][R4.64+-0x20] ;  /* 0xffffe00604087981 */ /* 0x000ea4000c1e1900 */
[----:B--2-4-:R-:W-:-:S05]  /*0180*/  FADD R9, R8, R9 ;  /* 0x0000000908097221 */ /* 0x014fca0000000000 */
[----:B------:R1:W-:Y:S04]  /*0190*/  STG.E desc[UR6][R2.64], R9 ;  /* 0x0000000902007986 */ /* 0x0003e8000c101906 */
[----:B------:R-:W2:Y:S02]  /*01a0*/  LDG.E R8, desc[UR6][R4.64+-0x1c] ;  /* 0xffffe40604087981 */ /* 0x000ea4000c1e1900 */
[----:B--2---:R-:W-:-:S05]  /*01b0*/  FADD R11, R9, R8 ;  /* 0x00000008090b7221 */ /* 0x004fca0000000000 */
[----:B------:R2:W-:Y:S04]  /*01c0*/  STG.E desc[UR6][R2.64], R11 ;  /* 0x0000000b02007986 */ /* 0x0005e8000c101906 */
[----:B------:R-:W3:Y:S02]  /*01d0*/  LDG.E R8, desc[UR6][R4.64+-0x18] ;  /* 0xffffe80604087981 */ /* 0x000ee4000c1e1900 */
[----:B---3--:R-:W-:-:S05]  /*01e0*/  FADD R13, R11, R8 ;  /* 0x000000080b0d7221 */ /* 0x008fca0000000000 */
[----:B------:R3:W-:Y:S04]  /*01f0*/  STG.E desc[UR6][R2.64], R13 ;  /* 0x0000000d02007986 */ /* 0x0007e8000c101906 */
[----:B------:R-:W4:Y:S02]  /*0200*/  LDG.E R8, desc[UR6][R4.64+-0x14] ;  /* 0xffffec0604087981 */ /* 0x000f24000c1e1900 */
[----:B----4-:R-:W-:-:S05]  /*0210*/  FADD R15, R13, R8 ;  /* 0x000000080d0f7221 */ /* 0x010fca0000000000 */
[----:B------:R4:W-:Y:S04]  /*0220*/  STG.E desc[UR6][R2.64], R15 ;  /* 0x0000000f02007986 */ /* 0x0009e8000c101906 */
[----:B------:R-:W1:Y:S02]  /*0230*/  LDG.E R8, desc[UR6][R4.64+-0x10] ;  /* 0xfffff00604087981 */ /* 0x000e64000c1e1900 */
[----:B-1----:R-:W-:-:S05]  /*0240*/  FADD R9, R15, R8 ;  /* 0x000000080f097221 */ /* 0x002fca0000000000 */
        /* <DEDUP_REMOVED lines=12> */
[----:B------:R-:W-:Y:S04]  /*0310*/  STG.E desc[UR6][R2.64], R9 ;  /* 0x0000000902007986 */ /* 0x000fe8000c101906 */
        /* <DEDUP_REMOVED lines=9> */
[----:B------:R-:W4:Y:S02]  /*03b0*/  LDG.E R8, desc[UR6][R4.64+0x10] ;  /* 0x0000100604087981 */ /* 0x000f24000c1e1900 */
[----:B----4-:R-:W-:-:S05]  /*03c0*/  FADD R17, R15, R8 ;  /* 0x000000080f117221 */ /* 0x010fca0000000000 */
[----:B------:R4:W-:Y:S04]  /*03d0*/  STG.E desc[UR6][R2.64], R17 ;  /* 0x0000001102007986 */ /* 0x0009e8000c101906 */
[----:B------:R-:W1:Y:S02]  /*03e0*/  LDG.E R8, desc[UR6][R4.64+0x14] ;  /* 0x0000140604087981 */ /* 0x000e64000c1e1900 */
[----:B-1----:R-:W-:-:S05]  /*03f0*/  FADD R11, R17, R8 ;  /* 0x00000008110b7221 */ /* 0x002fca0000000000 */
[----:B------:R4:W-:Y:S04]  /*0400*/  STG.E desc[UR6][R2.64], R11 ;  /* 0x0000000b02007986 */ /* 0x0009e8000c101906 */
[----:B------:R-:W2:Y:S01]  /*0410*/  LDG.E R8, desc[UR6][R4.64+0x18] ;  /* 0x0000180604087981 */ /* 0x000ea2000c1e1900 */
[----:B------:R-:W-:Y:S01]  /*0420*/  IADD3 R7, PT, PT, R7, 0x10, RZ ;  /* 0x0000001007077810 */ /* 0x000fe20007ffe0ff */
[----:B--2---:R-:W-:-:S05]  /*0430*/  FADD R13, R11, R8 ;  /* 0x000000080b0d7221 */ /* 0x004fca0000000000 */
[----:B------:R4:W-:Y:S04]  /*0440*/  STG.E desc[UR6][R2.64], R13 ;  /* 0x0000000d02007986 */ /* 0x0009e8000c101906 */
[----:B------:R-:W2:Y:S01]  /*0450*/  LDG.E R8, desc[UR6][R4.64+0x1c] ;  /* 0x00001c0604087981 */ /* 0x000ea2000c1e1900 */
[----:B------:R-:W-:Y:S01]  /*0460*/  ISETP.NE.AND P1, PT, R7, RZ, PT ;  /* 0x000000ff0700720c */ /* 0x000fe20003f25270 */
[----:B--2---:R-:W-:Y:S01]  /*0470*/  FADD R9, R13, R8 ;  /* 0x000000080d097221 */ /* 0x004fe20000000000 */
[----:B------:R-:W-:-:S04]  /*0480*/  IADD3 R8, P2, PT, R4, 0x40, RZ ;  /* 0x0000004004087810 */ /* 0x000fc80007f5e0ff */
[----:B------:R4:W-:Y:S01]  /*0490*/  STG.E desc[UR6][R2.64], R9 ;  /* 0x0000000902007986 */ /* 0x0009e2000c101906 */
[----:B---3--:R-:W-:-:S06]  /*04a0*/  IADD3.X R15, PT, PT, RZ, R5, RZ, P2, !PT ;  /* 0x00000005ff0f7210 */ /* 0x008fcc00017fe4ff */
[----:B------:R-:W-:Y:S05]  /*04b0*/  @P1 BRA `(.L_x_2) ;  /* 0xfffffffc00241947 */ /* 0x000fea000383ffff */
.L_x_1:
[----:B------:R-:W-:Y:S05]  /*04c0*/  @!P0 EXIT ;  /* 0x000000000000894d */ /* 0x000fea0003800000 */
[----:B------:R-:W-:Y:S02]  /*04d0*/  ISETP.GE.U32.AND P0, PT, R10, 0x8, PT ;  /* 0x000000080a00780c */ /* 0x000fe40003f06070 */
[----:B------:R-:W-:-:S04]  /*04e0*/  LOP3.LUT R12, R6, 0x7, RZ, 0xc0, !PT ;  /* 0x00000007060c7812 */ /* 0x000fc800078ec0ff */
[----:B------:R-:W-:-:S07]  /*04f0*/  ISETP.NE.AND P1, PT, R12, RZ, PT ;  /* 0x000000ff0c00720c */ /* 0x000fce0003f25270 */
[----:B------:R-:W-:Y:S06]  /*0500*/  @!P0 BRA `(.L_x_3) ;  /* 0x00000000006c8947 */ /* 0x000fec0003800000 */
[----:B------:R-:W1:Y:S02]  /*0510*/  LDC.64 R4, c[0x0][0x380] ;  /* 0x0000e000ff047b82 */ /* 0x000e640000000a00 */
[----:B-1----:R-:W-:-:S05]  /*0520*/  IMAD.WIDE.U32 R4, R0, 0x4, R4 ;  /* 0x0000000400047825 */ /* 0x002fca00078e0004 */
[----:B------:R-:W4:Y:S02]  /*0530*/  LDG.E R8, desc[UR6][R4.64] ;  /* 0x0000000604087981 */ /* 0x000f24000c1e1900 */
[----:B----4-:R-:W-:-:S05]  /*0540*/  FADD R9, R9, R8 ;  /* 0x0000000809097221 */ /* 0x010fca0000000000 */
[----:B------:R-:W-:Y:S04]  /*0550*/  STG.E desc[UR6][R2.64], R9 ;  /* 0x0000000902007986 */ /* 0x000fe8000c101906 */
[----:B------:R-:W2:Y:S02]  /*0560*/  LDG.E R8, desc[UR6][R4.64+0x4] ;  /* 0x0000040604087981 */ /* 0x000ea4000c1e1900 */
[----:B--2---:R-:W-:-:S05]  /*0570*/  FADD R7, R9, R8 ;  /* 0x0000000809077221 */ /* 0x004fca0000000000 */
        /* <DEDUP_REMOVED lines=16> */
[----:B------:R-:W2:Y:S01]  /*0680*/  LDG.E R8, desc[UR6][R4.64+0x1c] ;  /* 0x00001c0604087981 */ /* 0x000ea2000c1e1900 */
[----:B------:R-:W-:Y:S01]  /*0690*/  IADD3 R0, PT, PT, R0, 0x8, RZ ;  /* 0x0000000800007810 */ /* 0x000fe20007ffe0ff */
[----:B--2---:R-:W-:-:S05]  /*06a0*/  FADD R9, R11, R8 ;  /* 0x000000080b097221 */ /* 0x004fca0000000000 */
[----:B------:R3:W-:Y:S02]  /*06b0*/  STG.E desc[UR6][R2.64], R9 ;  /* 0x0000000902007986 */ /* 0x0007e4000c101906 */
.L_x_3:
[----:B------:R-:W-:Y:S05]  /*06c0*/  @!P1 EXIT ;  /* 0x000000000000994d */ /* 0x000fea0003800000 */
[----:B------:R-:W-:Y:S02]  /*06d0*/  ISETP.GE.U32.AND P0, PT, R12, 0x4, PT ;  /* 0x000000040c00780c */ /* 0x000fe40003f06070 */
[----:B------:R-:W-:-:S04]  /*06e0*/  LOP3.LUT R6, R6, 0x3, RZ, 0xc0, !PT ;  /* 0x0000000306067812 */ /* 0x000fc800078ec0ff */
[----:B------:R-:W-:-:S07]  /*06f0*/  ISETP.NE.AND P1, PT, R6, RZ, PT ;  /* 0x000000ff0600720c */ /* 0x000fce0003f25270 */
[----:B------:R-:W-:Y:S06]  /*0700*/  @!P0 BRA `(.L_x_4) ;  /* 0x00000000003c8947 */ /* 0x000fec0003800000 */
[----:B------:R-:W1:Y:S02]  /*0710*/  LDC.64 R4, c[0x0][0x380] ;  /* 0x0000e000ff047b82 */ /* 0x000e640000000a00 */
[----:B-1----:R-:W-:-:S05]  /*0720*/  IMAD.WIDE.U32 R4, R0, 0x4, R4 ;  /* 0x0000000400047825 */ /* 0x002fca00078e0004 */
[----:B------:R-:W3:Y:S02]  /*0730*/  LDG.E R8, desc[UR6][R4.64] ;  /* 0x0000000604087981 */ /* 0x000ee4000c1e1900 */
[----:B---3--:R-:W-:-:S05]  /*0740*/  FADD R7, R9, R8 ;  /* 0x0000000809077221 */ /* 0x008fca0000000000 */
[----:B------:R1:W-:Y:S04]  /*0750*/  STG.E desc[UR6][R2.64], R7 ;  /* 0x0000000702007986 */ /* 0x0003e8000c101906 */
[----:B------:R-:W4:Y:S02]  /*0760*/  LDG.E R8, desc[UR6][R4.64+0x4] ;  /* 0x0000040604087981 */ /* 0x000f24000c1e1900 */
[----:B----4-:R-:W-:-:S05]  /*0770*/  FADD R11, R7, R8 ;  /* 0x00000008070b7221 */ /* 0x010fca0000000000 */
        /* <DEDUP_REMOVED lines=8> */
.L_x_4:
[----:B------:R-:W-:Y:S05]  /*0800*/  @!P1 EXIT ;  /* 0x000000000000994d */ /* 0x000fea0003800000 */
[----:B------:R-:W2:Y:S01]  /*0810*/  LDC.64 R4, c[0x0][0x380] ;  /* 0x0000e000ff047b82 */ /* 0x000ea20000000a00 */
[----:B------:R-:W-:Y:S01]  /*0820*/  IADD3 R6, PT, PT, -R6, RZ, RZ ;  /* 0x000000ff06067210 */ /* 0x000fe20007ffe1ff */
[----:B--2---:R-:W-:-:S07]  /*0830*/  IMAD.WIDE.U32 R4, R0, 0x4, R4 ;  /* 0x0000000400047825 */ /* 0x004fce00078e0004 */
.L_x_5:
[----:B--2---:R2:W1:Y:S01]  /*0840*/  LDG.E R0, desc[UR6][R4.64] ;  /* 0x0000000604007981 */ /* 0x004462000c1e1900 */
[----:B------:R-:W-:-:S04]  /*0850*/  IADD3 R6, PT, PT, R6, 0x1, RZ ;  /* 0x0000000106067810 */ /* 0x000fc80007ffe0ff */
[----:B------:R-:W-:Y:S02]  /*0860*/  ISETP.NE.AND P0, PT, R6, RZ, PT ;  /* 0x000000ff0600720c */ /* 0x000fe40003f05270 */
[----:B--2---:R-:W-:-:S04]  /*0870*/  IADD3 R4, P1, PT, R4, 0x4, RZ ;  /* 0x0000000404047810 */ /* 0x004fc80007f3e0ff */
[----:B------:R-:W-:Y:S01]  /*0880*/  IADD3.X R5, PT, PT, RZ, R5, RZ, P1, !PT ;  /* 0x00000005ff057210 */ /* 0x000fe20000ffe4ff */
[----:B-1-34-:R-:W-:-:S05]  /*0890*/  FADD R9, R0, R9 ;  /* 0x0000000900097221 */ /* 0x01afca0000000000 */
[----:B------:R2:W-:Y:S01]  /*08a0*/  STG.E desc[UR6][R2.64], R9 ;  /* 0x0000000902007986 */ /* 0x0005e2000c101906 */
[----:B------:R-:W-:Y:S05]  /*08b0*/  @P0 BRA `(.L_x_5) ;  /* 0xfffffffc00e00947 */ /* 0x000fea000383ffff */
[----:B------:R-:W-:Y:S05]  /*08c0*/  EXIT ;  /* 0x000000000000794d */ /* 0x000fea0003800000 */
.L_x_6:
        /* <DEDUP_REMOVED lines=11> */
.L_x_129:


//--------------------- .text._Z19make_padding_matrixPfiS_i --------------------------
	.section	.text._Z19make_padding_matrixPfiS_i,"ax",@progbits
	.align	128
        .global         _Z19make_padding_matrixPfiS_i
        .type           _Z19make_padding_matrixPfiS_i,@function
        .size           _Z19make_padding_matrixPfiS_i,(.L_x_130 - _Z19make_padding_matrixPfiS_i)
        .other          _Z19make_padding_matrixPfiS_i,@"STO_CUDA_ENTRY STV_DEFAULT"
_Z19make_padding_matrixPfiS_i:
.text._Z19make_padding_matrixPfiS_i:
[----:B------:R-:W-:Y:S01]  /*0000*/  LDC R1, c[0x0][0x37c] ;  /* 0x0000df00ff017b82 */ /* 0x000fe20000000800 */
[----:B------:R-:W0:Y:S07]  /*0010*/  S2R R4, SR_CTAID.X ;  /* 0x0000000000047919 */ /* 0x000e2e0000002500 */
[----:B------:R-:W0:Y:S01]  /*0020*/  LDC R0, c[0x0][0x388] ;  /* 0x0000e200ff007b82 */ /* 0x000e220000000800 */
[----:B------:R-:W1:Y:S01]  /*0030*/  LDCU.64 UR4, c[0x0][0x358] ;  /* 0x00006b00ff0477ac */ /* 0x000e620008000a00 */
[----:B------:R-:W0:Y:S01]  /*0040*/  S2R R7, SR_TID.X ;  /* 0x0000000000077919 */ /* 0x000e220000002100 */
[----:B------:R-:W2:Y:S05]  /*0050*/  LDCU.64 UR6, c[0x0][0x390] ;  /* 0x00007200ff0677ac */ /* 0x000eaa0008000a00 */
[----:B------:R-:W3:Y:S08]  /*0060*/  LDC.64 R2, c[0x0][0x380] ;  /* 0x0000e000ff027b82 */ /* 0x000ef00000000a00 */
[----:B------:R-:W4:Y:S01]  /*0070*/  LDC R9, c[0x0][0x398] ;  /* 0x0000e600ff097b82 */ /* 0x000f220000000800 */
[----:B0-----:R-:W-:-:S04]  /*0080*/  IMAD R5, R4, R0, R7 ;  /* 0x0000000004057224 */ /* 0x001fc800078e0207 */
[----:B---3--:R-:W-:-:S06]  /*0090*/  IMAD.WIDE R2, R5, 0x4, R2 ;  /* 0x0000000405027825 */ /* 0x008fcc00078e0202 */
[----:B-1----:R-:W3:Y:S01]  /*00a0*/  LDG.E R3, desc[UR4][R2.64] ;  /* 0x0000000402037981 */ /* 0x002ee2000c1e1900 */
[----:B----4-:R-:W-:Y:S01]  /*00b0*/  IADD3 R5, PT, PT, R4, -0x1, R9 ;  /* 0xffffffff04057810 */ /* 0x010fe20007ffe009 */
[----:B------:R-:W-:-:S04]  /*00c0*/  IMAD R0, R9, 0x2, R0 ;  /* 0x0000000209007824 */ /* 0x000fc800078e0200 */
[----:B------:R-:W-:Y:S01]  /*00d0*/  IMAD R0, R0, R5, RZ ;  /* 0x0000000500007224 */ /* 0x000fe200078e02ff */
[----:B------:R-:W-:-:S04]  /*00e0*/  SHF.R.S32.HI R5, RZ, 0x1f, R9 ;  /* 0x0000001fff057819 */ /* 0x000fc80000011409 */
[----:B------:R-:W-:Y:S02]  /*00f0*/  IADD3 R7, P0, P1, R0, R9, R7 ;  /* 0x0000000900077210 */ /* 0x000fe4000791e007 */
[----:B------:R-:W-:-:S04]  /*0100*/  SHF.R.S32.HI R0, RZ, 0x1f, R0 ;  /* 0x0000001fff007819 */ /* 0x000fc80000011400 */
[----:B------:R-:W-:Y:S02]  /*0110*/  IADD3.X R0, PT, PT, R0, R5, RZ, P0, P1 ;  /* 0x0000000500007210 */ /* 0x000fe400007e24ff */
[----:B--2---:R-:W-:-:S04]  /*0120*/  LEA R4, P0, R7, UR6, 0x2 ;  /* 0x0000000607047c11 */ /* 0x004fc8000f8010ff */
[----:B------:R-:W-:-:S05]  /*0130*/  LEA.HI.X R5, R7, UR7, R0, 0x2, P0 ;  /* 0x0000000707057c11 */ /* 0x000fca00080f1400 */
[----:B---3--:R-:W-:Y:S01]  /*0140*/  STG.E desc[UR4][R4.64+-0x4], R3 ;  /* 0xfffffc0304007986 */ /* 0x008fe2000c101904 */
[----:B------:R-:W-:Y:S05]  /*0150*/  EXIT ;  /* 0x000000000000794d */ /* 0x000fea0003800000 */
.L_x_7:
        /* <DEDUP_REMOVED lines=10> */
.L_x_130:


//--------------------- .text._Z18set_filter_changesPfS_i --------------------------
	.section	.text._Z18set_filter_changesPfS_i,"ax",@progbits
	.align	128
        .global         _Z18set_filter_changesPfS_i
        .type           _Z18set_filter_changesPfS_i,@function
        .size           _Z18set_filter_changesPfS_i,(.L_x_131 - _Z18set_filter_changesPfS_i)
        .other          _Z18set_filter_changesPfS_i,@"STO_CUDA_ENTRY STV_DEFAULT"
_Z18set_filter_changesPfS_i:
.text._Z18set_filter_changesPfS_i:
[----:B------:R-:W-:Y:S01]  /*0000*/  LDC R1, c[0x0][0x37c] ;  /* 0x0000df00ff017b82 */ /* 0x000fe20000000800 */
[----:B------:R-:W0:Y:S07]  /*0010*/  S2R R5, SR_TID.X ;  /* 0x0000000000057919 */ /* 0x000e2e0000002100 */
[----:B------:R-:W0:Y:S01]  /*0020*/  S2UR UR6, SR_CTAID.X ;  /* 0x00000000000679c3 */ /* 0x000e220000002500 */
[----:B------:R-:W1:Y:S07]  /*0030*/  LDCU.64 UR4, c[0x0][0x358] ;  /* 0x00006b00ff0477ac */ /* 0x000e6e0008000a00 */
[----:B------:R-:W0:Y:S08]  /*0040*/  LDC R0, c[0x0][0x390] ;  /* 0x0000e400ff007b82 */ /* 0x000e300000000800 */
[----:B------:R-:W2:Y:S08]  /*0050*/  LDC.64 R2, c[0x0][0x388] ;  /* 0x0000e200ff027b82 */ /* 0x000eb00000000a00 */
[----:B------:R-:W3:Y:S01]  /*0060*/  LDC.64 R6, c[0x0][0x380] ;  /* 0x0000e000ff067b82 */ /* 0x000ee20000000a00 */
[----:B0-----:R-:W-:-:S04]  /*0070*/  IMAD R5, R0, UR6, R5 ;  /* 0x0000000600057c24 */ /* 0x001fc8000f8e0205 */
[----:B--2---:R-:W-:-:S06]  /*0080*/  IMAD.WIDE R2, R5, 0x4, R2 ;  /* 0x0000000405027825 */ /* 0x004fcc00078e0202 */
[----:B-1----:R-:W2:Y:S01]  /*0090*/  LDG.E R2, desc[UR4][R2.64] ;  /* 0x0000000402027981 */ /* 0x002ea2000c1e1900 */
[----:B---3--:R-:W-:-:S05]  /*00a0*/  IMAD.WIDE R6, R5, 0x4, R6 ;  /* 0x0000000405067825 */ /* 0x008fca00078e0206 */
[----:B------:R-:W3:Y:S01]  /*00b0*/  LDG.E R8, desc[UR4][R6.64] ;  /* 0x0000000406087981 */ /* 0x000ee2000c1e1900 */
        /* <DEDUP_REMOVED lines=8> */
.L_x_8:
        /* <DEDUP_REMOVED lines=12> */
.L_x_131:


//--------------------- .text._Z16pooling_backwardPfS_iS_iS_ --------------------------
	.section	.text._Z16pooling_backwardPfS_iS_iS_,"ax",@progbits
	.align	128
        .global         _Z16pooling_backwardPfS_iS_iS_
        .type           _Z16pooling_backwardPfS_iS_iS_,@function
        .size           _Z16pooling_backwardPfS_iS_iS_,(.L_x_132 - _Z16pooling_backwardPfS_iS_iS_)
        .other          _Z16pooling_backwardPfS_iS_iS_,@"STO_CUDA_ENTRY STV_DEFAULT"
_Z16pooling_backwardPfS_iS_iS_:
.text._Z16pooling_backwardPfS_iS_iS_:
[----:B------:R-:W-:Y:S01]  /*0000*/  LDC R1, c[0x0][0x37c] ;  /* 0x0000df00ff017b82 */ /* 0x000fe20000000800 */
[----:B------:R-:W0:Y:S07]  /*0010*/  S2R R9, SR_TID.X ;  /* 0x0000000000097919 */ /* 0x000e2e0000002100 */
[----:B------:R-:W1:Y:S01]  /*0020*/  S2UR UR5, SR_CTAID.X ;  /* 0x00000000000579c3 */ /* 0x000e620000002500 */
[----:B------:R-:W2:Y:S07]  /*0030*/  LDCU.64 UR6, c[0x0][0x358] ;  /* 0x00006b00ff0677ac */ /* 0x000eae0008000a00 */
[----:B------:R-:W3:Y:S08]  /*0040*/  LDC R6, c[0x0][0x3a0] ;  /* 0x0000e800ff067b82 */ /* 0x000ef00000000800 */
[----:B------:R-:W4:Y:S08]  /*0050*/  LDC R11, c[0x0][0x390] ;  /* 0x0000e400ff0b7b82 */ /* 0x000f300000000800 */
[----:B------:R-:W5:Y:S01]  /*0060*/  LDC.64 R4, c[0x0][0x398] ;  /* 0x0000e600ff047b82 */ /* 0x000f620000000a00 */
[----:B-1----:R-:W-:Y:S01]  /*0070*/  USHF.R.U32.HI UR4, URZ, 0x1, UR5 ;  /* 0x00000001ff047899 */ /* 0x002fe20008011605 */
[----:B0-----:R-:W-:-:S06]  /*0080*/  SHF.R.U32.HI R0, RZ, 0x1, R9 ;  /* 0x00000001ff007819 */ /* 0x001fcc0000011609 */
[----:B------:R-:W0:Y:S01]  /*0090*/  LDC.64 R2, c[0x0][0x388] ;  /* 0x0000e200ff027b82 */ /* 0x000e220000000a00 */
[----:B---3--:R-:W-:Y:S02]  /*00a0*/  IMAD R9, R6, UR5, R9 ;  /* 0x0000000506097c24 */ /* 0x008fe4000f8e0209 */
[----:B----4-:R-:W-:-:S05]  /*00b0*/  IMAD R11, R11, UR4, R0 ;  /* 0x000000040b0b7c24 */ /* 0x010fca000f8e0200 */
[----:B------:R-:W1:Y:S01]  /*00c0*/  LDC.64 R6, c[0x0][0x3a8] ;  /* 0x0000ea00ff067b82 */ /* 0x000e620000000a00 */
[----:B-----5:R-:W-:-:S06]  /*00d0*/  IMAD.WIDE R4, R9, 0x4, R4 ;  /* 0x0000000409047825 */ /* 0x020fcc00078e0204 */
[----:B--2---:R-:W2:Y:S01]  /*00e0*/  LDG.E R5, desc[UR6][R4.64] ;  /* 0x0000000604057981 */ /* 0x004ea2000c1e1900 */
[----:B0-----:R-:W-:-:S06]  /*00f0*/  IMAD.WIDE R2, R11, 0x4, R2 ;  /* 0x000000040b027825 */ /* 0x001fcc00078e0202 */
[----:B------:R-:W2:Y:S01]  /*0100*/  LDG.E R2, desc[UR6][R2.64] ;  /* 0x0000000602027981 */ /* 0x000ea2000c1e1900 */
[----:B------:R-:W-:Y:S01]  /*0110*/  BSSY.RECONVERGENT B0, `(.L_x_9) ;  /* 0x0000008000007945 */ /* 0x000fe20003800200 */
[----:B-1----:R-:W-:-:S04]  /*0120*/  IMAD.WIDE R6, R9, 0x4, R6 ;  /* 0x0000000409067825 */ /* 0x002fc800078e0206 */
[----:B------:R-:W-:Y:S01]  /*0130*/  HFMA2 R9, -RZ, RZ, 0, 0 ;  /* 0x00000000ff097431 */ /* 0x000fe200000001ff */
[----:B--2---:R-:W-:-:S13]  /*0140*/  FSETP.NEU.AND P0, PT, R2, R5, PT ;  /* 0x000000050200720b */ /* 0x004fda0003f0d000 */
[----:B------:R-:W-:Y:S05]  /*0150*/  @P0 BRA `(.L_x_10) ;  /* 0x00000000000c0947 */ /* 0x000fea0003800000 */
[----:B------:R-:W0:Y:S02]  /*0160*/  LDC.64 R2, c[0x0][0x380] ;  /* 0x0000e000ff027b82 */ /* 0x000e240000000a00 */
[----:B0-----:R-:W-:-:S05]  /*0170*/  IMAD.WIDE R2, R11, 0x4, R2 ;  /* 0x000000040b027825 */ /* 0x001fca00078e0202 */
[----:B------:R0:W5:Y:S02]  /*0180*/  LDG.E R9, desc[UR6][R2.64] ;  /* 0x0000000602097981 */ /* 0x000164000c1e1900 */
.L_x_10:
[----:B------:R-:W-:Y:S05]  /*0190*/  BSYNC.RECONVERGENT B0 ;  /* 0x0000000000007941 */ /* 0x000fea0003800200 */
.L_x_9:
[----:B-----5:R-:W-:Y:S01]  /*01a0*/  STG.E desc[UR6][R6.64], R9 ;  /* 0x0000000906007986 */ /* 0x020fe2000c101906 */
[----:B------:R-:W-:Y:S05]  /*01b0*/  EXIT ;  /* 0x000000000000794d */ /* 0x000fea0003800000 */
.L_x_11:
        /* <DEDUP_REMOVED lines=12> */
.L_x_132:


//--------------------- .text._Z10cnnPoolingPfiiS_ --------------------------
	.section	.text._Z10cnnPoolingPfiiS_,"ax",@progbits
	.align	128
        .global         _Z10cnnPoolingPfiiS_
        .type           _Z10cnnPoolingPfiiS_,@function
        .size           _Z10cnnPoolingPfiiS_,(.L_x_133 - _Z10cnnPoolingPfiiS_)
        .other          _Z10cnnPoolingPfiiS_,@"STO_CUDA_ENTRY STV_DEFAULT"
_Z10cnnPoolingPfiiS_:
.text._Z10cnnPoolingPfiiS_:
[----:B------:R-:W-:Y:S08]  /*0000*/  LDC R1, c[0x0][0x37c] ;  /* 0x0000df00ff017b82 */ /* 0x000ff00000000800 */
[----:B------:R-:W0:Y:S01]  /*0010*/  LDC.64 R2, c[0x0][0x388] ;  /* 0x0000e200ff027b82 */ /* 0x000e220000000a00 */
[----:B------:R-:W1:Y:S07]  /*0020*/  LDCU.64 UR6, c[0x0][0x358] ;  /* 0x00006b00ff0677ac */ /* 0x000e6e0008000a00 */
[----:B------:R-:W2:Y:S01]  /*0030*/  S2UR UR8, SR_CTAID.X ;  /* 0x00000000000879c3 */ /* 0x000ea20000002500 */
[----:B0-----:R-:W-:-:S02]  /*0040*/  IABS R7, R3 ;  /* 0x0000000300077213 */ /* 0x001fc40000000000 */
[----:B------:R-:W-:Y:S02]  /*0050*/  IABS R8, R2 ;  /* 0x0000000200087213 */ /* 0x000fe40000000000 */
[----:B------:R-:W0:Y:S01]  /*0060*/  I2F.RP R0, R7 ;  /* 0x0000000700007306 */ /* 0x000e220000209400 */
[----:B------:R-:W-:-:S04]  /*0070*/  LOP3.LUT R2, R2, R3, RZ, 0x3c, !PT ;  /* 0x0000000302027212 */ /* 0x000fc800078e3cff */
[----:B------:R-:W-:-:S03]  /*0080*/  ISETP.GE.AND P1, PT, R2, RZ, PT ;  /* 0x000000ff0200720c */ /* 0x000fc60003f26270 */
[----:B0-----:R-:W0:Y:S02]  /*0090*/  MUFU.RCP R0, R0 ;  /* 0x0000000000007308 */ /* 0x001e240000001000 */
[----:B0-----:R-:W-:-:S06]  /*00a0*/  VIADD R4, R0, 0xffffffe ;  /* 0x0ffffffe00047836 */ /* 0x001fcc0000000000 */
[----:B------:R0:W3:Y:S02]  /*00b0*/  F2I.FTZ.U32.TRUNC.NTZ R5, R4 ;  /* 0x0000000400057305 */ /* 0x0000e4000021f000 */
[----:B0-----:R-:W-:Y:S02]  /*00c0*/  IMAD.MOV.U32 R4, RZ, RZ, RZ ;  /* 0x000000ffff047224 */ /* 0x001fe400078e00ff */
[----:B---3--:R-:W-:-:S04]  /*00d0*/  IMAD.MOV R6, RZ, RZ, -R5 ;  /* 0x000000ffff067224 */ /* 0x008fc800078e0a05 */
[----:B------:R-:W-:-:S04]  /*00e0*/  IMAD R9, R6, R7, RZ ;  /* 0x0000000706097224 */ /* 0x000fc800078e02ff */
[----:B------:R-:W-:-:S06]  /*00f0*/  IMAD.HI.U32 R5, R5, R9, R4 ;  /* 0x0000000905057227 */ /* 0x000fcc00078e0004 */
[----:B------:R-:W-:Y:S02]  /*0100*/  IMAD.HI.U32 R6, R5, R8, RZ ;  /* 0x0000000805067227 */ /* 0x000fe400078e00ff */
[----:B------:R-:W0:Y:S02]  /*0110*/  LDC.64 R4, c[0x0][0x390] ;  /* 0x0000e400ff047b82 */ /* 0x000e240000000a00 */
[----:B------:R-:W-:-:S04]  /*0120*/  IMAD.MOV R0, RZ, RZ, -R6 ;  /* 0x000000ffff007224 */ /* 0x000fc800078e0a06 */
[C---:B------:R-:W-:Y:S02]  /*0130*/  IMAD R0, R7.reuse, R0, R8 ;  /* 0x0000000007007224 */ /* 0x040fe400078e0208 */
[----:B------:R-:W2:Y:S03]  /*0140*/  S2R R8, SR_TID.X ;  /* 0x0000000000087919 */ /* 0x000ea60000002100 */
[----:B------:R-:W-:-:S13]  /*0150*/  ISETP.GT.U32.AND P2, PT, R7, R0, PT ;  /* 0x000000000700720c */ /* 0x000fda0003f44070 */
[----:B------:R-:W-:Y:S01]  /*0160*/  @!P2 IMAD.IADD R0, R0, 0x1, -R7 ;  /* 0x000000010000a824 */ /* 0x000fe200078e0a07 */
[----:B------:R-:W-:Y:S02]  /*0170*/  @!P2 IADD3 R6, PT, PT, R6, 0x1, RZ ;  /* 0x000000010606a810 */ /* 0x000fe40007ffe0ff */
[----:B------:R-:W-:Y:S02]  /*0180*/  ISETP.NE.AND P2, PT, R3, RZ, PT ;  /* 0x000000ff0300720c */ /* 0x000fe40003f45270 */
[----:B------:R-:W-:-:S13]  /*0190*/  ISETP.GE.U32.AND P0, PT, R0, R7, PT ;  /* 0x000000070000720c */ /* 0x000fda0003f06070 */
[----:B------:R-:W-:Y:S01]  /*01a0*/  @P0 VIADD R6, R6, 0x1 ;  /* 0x0000000106060836 */ /* 0x000fe20000000000 */
[----:B------:R-:W-:-:S03]  /*01b0*/  ISETP.GE.AND P0, PT, R3, 0x1, PT ;  /* 0x000000010300780c */ /* 0x000fc60003f06270 */
[----:B------:R-:W-:Y:S01]  /*01c0*/  @!P1 IMAD.MOV R6, RZ, RZ, -R6 ;  /* 0x000000ffff069224 */ /* 0x000fe200078e0a06 */
[----:B------:R-:W-:-:S05]  /*01d0*/  @!P2 LOP3.LUT R6, RZ, R3, RZ, 0x33, !PT ;  /* 0x00000003ff06a212 */ /* 0x000fca00078e33ff */
[----:B--2---:R-:W-:-:S04]  /*01e0*/  IMAD R7, R6, UR8, R8 ;  /* 0x0000000806077c24 */ /* 0x004fc8000f8e0208 */
[----:B0-----:R-:W-:-:S05]  /*01f0*/  IMAD.WIDE R4, R7, 0x4, R4 ;  /* 0x0000000407047825 */ /* 0x001fca00078e0204 */
[----:B-1----:R0:W-:Y:S01]  /*0200*/  STG.E desc[UR6][R4.64], RZ ;  /* 0x000000ff04007986 */ /* 0x0021e2000c101906 */
[----:B------:R-:W-:Y:S05]  /*0210*/  @!P0 EXIT ;  /* 0x000000000000894d */ /* 0x000fea0003800000 */
[----:B------:R-:W1:Y:S01]  /*0220*/  LDCU.64 UR4, c[0x0][0x380] ;  /* 0x00007000ff0477ac */ /* 0x000e620008000a00 */
[----:B------:R-:W-:Y:S02]  /*0230*/  IMAD R0, R8, R3, RZ ;  /* 0x0000000308007224 */ /* 0x000fe400078e02ff */
[----:B------:R-:W-:Y:S02]  /*0240*/  IMAD R6, R3, UR8, RZ ;  /* 0x0000000803067c24 */ /* 0x000fe4000f8e02ff */
[C-C-:B------:R-:W-:Y:S01]  /*0250*/  IMAD.IADD R2, R0.reuse, 0x1, R3.reuse ;  /* 0x0000000100027824 */ /* 0x140fe200078e0203 */
[C---:B------:R-:W-:Y:S01]  /*0260*/  IADD3 R11, PT, PT, R0.reuse, 0x3, RZ ;  /* 0x00000003000b7810 */ /* 0x040fe20007ffe0ff */
[----:B------:R-:W-:Y:S02]  /*0270*/  VIADD R7, R0, 0x1 ;  /* 0x0000000100077836 */ /* 0x000fe40000000000 */
[----:B------:R-:W-:Y:S02]  /*0280*/  IMAD.IADD R3, R6, 0x1, R3 ;  /* 0x0000000106037824 */ /* 0x000fe400078e0203 */
[----:B------:R-:W-:Y:S01]  /*0290*/  IMAD.MOV.U32 R13, RZ, RZ, RZ ;  /* 0x000000ffff0d7224 */ /* 0x000fe200078e00ff */
[----:B------:R-:W-:Y:S01]  /*02a0*/  VIMNMX R9, PT, PT, R2, R7, !PT ;  /* 0x0000000702097248 */ /* 0x000fe20007fe0100 */
[----:B------:R-:W-:-:S03]  /*02b0*/  VIADD R10, R0, 0x2 ;  /* 0x00000002000a7836 */ /* 0x000fc60000000000 */
[----:B------:R-:W-:Y:S01]  /*02c0*/  IADD3 R8, PT, PT, R0, -R9, RZ ;  /* 0x8000000900087210 */ /* 0x000fe20007ffe0ff */
[----:B------:R-:W-:Y:S01]  /*02d0*/  IMAD.IADD R12, R9, 0x1, -R0 ;  /* 0x00000001090c7824 */ /* 0x000fe200078e0a00 */
[----:B-1----:R-:W-:Y:S02]  /*02e0*/  UIADD3 UR4, UP0, UPT, UR4, 0x8, URZ ;  /* 0x0000000804047890 */ /* 0x002fe4000ff1e0ff */
[----:B------:R-:W-:Y:S02]  /*02f0*/  ISETP.GT.U32.AND P0, PT, R8, -0x4, PT ;  /* 0xfffffffc0800780c */ /* 0x000fe40003f04070 */
[----:B------:R-:W-:Y:S01]  /*0300*/  LOP3.LUT R12, R12, 0x3, RZ, 0xc0, !PT ;  /* 0x000000030c0c7812 */ /* 0x000fe200078ec0ff */
[----:B------:R-:W-:-:S12]  /*0310*/  UIADD3.X UR5, UPT, UPT, URZ, UR5, URZ, UP0, !UPT ;  /* 0x00000005ff057290 */ /* 0x000fd800087fe4ff */
.L_x_17:
[----:B------:R-:W-:Y:S01]  /*0320*/  ISETP.NE.AND P2, PT, R12, RZ, PT ;  /* 0x000000ff0c00720c */ /* 0x000fe20003f45270 */
[----:B------:R-:W-:Y:S01]  /*0330*/  IMAD.MOV.U32 R16, RZ, RZ, R6 ;  /* 0x000000ffff107224 */ /* 0x000fe200078e0006 */
[----:B------:R-:W-:Y:S01]  /*0340*/  BSSY.RECONVERGENT B0, `(.L_x_12) ;  /* 0x000001c000007945 */ /* 0x000fe20003800200 */
[----:B------:R-:W-:Y:S02]  /*0350*/  VIADD R6, R6, 0x1 ;  /* 0x0000000106067836 */ /* 0x000fe40000000000 */
[----:B------:R-:W-:-:S03]  /*0360*/  IMAD.MOV.U32 R15, RZ, RZ, R0 ;  /* 0x000000ffff0f7224 */ /* 0x000fc600078e0000 */
[----:B------:R-:W-:-:S05]  /*0370*/  ISETP.GE.AND P1, PT, R6, R3, PT ;  /* 0x000000030600720c */ /* 0x000fca0003f26270 */
[----:B-1234-:R-:W-:Y:S08]  /*0380*/  @!P2 BRA `(.L_x_13) ;  /* 0x00000000005ca947 */ /* 0x01eff00003800000 */
[----:B------:R-:W1:Y:S01]  /*0390*/  LDC.64 R8, c[0x0][0x380] ;  /* 0x0000e000ff087b82 */ /* 0x000e620000000a00 */
[----:B------:R-:W2:Y:S02]  /*03a0*/  LDCU UR8, c[0x0][0x388] ;  /* 0x00007100ff0877ac */ /* 0x000ea40008000800 */
[----:B--2---:R-:W-:-:S04]  /*03b0*/  IMAD R15, R16, UR8, R0 ;  /* 0x00000008100f7c24 */ /* 0x004fc8000f8e0200 */
[----:B-1----:R-:W-:-:S05]  /*03c0*/  IMAD.WIDE R8, R15, 0x4, R8 ;  /* 0x000000040f087825 */ /* 0x002fca00078e0208 */
[----:B------:R-:W2:Y:S01]  /*03d0*/  LDG.E R14, desc[UR6][R8.64] ;  /* 0x00000006080e7981 */ /* 0x000ea2000c1e1900 */
[----:B------:R-:W-:Y:S02]  /*03e0*/  MOV R15, R7 ;  /* 0x00000007000f7202 */ /* 0x000fe40000000f00 */
[----:B--2---:R-:W-:-:S04]  /*03f0*/  FSETP.GT.AND P2, PT, R14, R13, PT ;  /* 0x0000000d0e00720b */ /* 0x004fc80003f44000 */
[----:B------:R-:W-:Y:S02]  /*0400*/  FSEL R13, R14, R13, P2 ;  /* 0x0000000d0e0d7208 */ /* 0x000fe40001000000 */
[----:B------:R-:W-:-:S03]  /*0410*/  ISETP.NE.AND P2, PT, R12, 0x1, PT ;  /* 0x000000010c00780c */ /* 0x000fc60003f45270 */
[----:B------:R1:W-:Y:S10]  /*0420*/  STG.E desc[UR6][R4.64], R13 ;  /* 0x0000000d04007986 */ /* 0x0003f4000c101906 */
[----:B------:R-:W-:Y:S05]  /*0430*/  @!P2 BRA `(.L_x_13) ;  /* 0x000000000030a947 */ /* 0x000fea0003800000 */
[----:B------:R-:W2:Y:S01]  /*0440*/  LDG.E R14, desc[UR6][R8.64+0x4] ;  /* 0x00000406080e7981 */ /* 0x000ea2000c1e1900 */
[----:B------:R-:W-:Y:S01]  /*0450*/  IMAD.MOV.U32 R15, RZ, RZ, R10 ;  /* 0x000000ffff0f7224 */ /* 0x000fe200078e000a */
[----:B--2---:R-:W-:-:S04]  /*0460*/  FSETP.GT.AND P2, PT, R14, R13, PT ;  /* 0x0000000d0e00720b */ /* 0x004fc80003f44000 */
[----:B-1----:R-:W-:Y:S02]  /*0470*/  FSEL R13, R14, R13, P2 ;  /* 0x0000000d0e0d7208 */ /* 0x002fe40001000000 */
[----:B------:R-:W-:-:S03]  /*0480*/  ISETP.NE.AND P2, PT, R12, 0x2, PT ;  /* 0x000000020c00780c */ /* 0x000fc60003f45270 */
[----:B------:R2:W-:Y:S10]  /*0490*/  STG.E desc[UR6][R4.64], R13 ;  /* 0x0000000d04007986 */ /* 0x0005f4000c101906 */
[----:B------:R-:W-:Y:S05]  /*04a0*/  @!P2 BRA `(.L_x_13) ;  /* 0x000000000014a947 */ /* 0x000fea0003800000 */
[----:B------:R-:W3:Y:S01]  /*04b0*/  LDG.E R8, desc[UR6][R8.64+0x8] ;  /* 0x0000080608087981 */ /* 0x000ee2000c1e1900 */
[----:B------:R-:W-:Y:S01]  /*04c0*/  IMAD.MOV.U32 R15, RZ, RZ, R11 ;  /* 0x000000ffff0f7224 */ /* 0x000fe200078e000b */
[----:B---3--:R-:W-:-:S04]  /*04d0*/  FSETP.GT.AND P2, PT, R8, R13, PT ;  /* 0x0000000d0800720b */ /* 0x008fc80003f44000 */
[----:B--2---:R-:W-:-:S05]  /*04e0*/  FSEL R13, R8, R13, P2 ;  /* 0x0000000d080d7208 */ /* 0x004fca0001000000 */
[----:B------:R3:W-:Y:S04]  /*04f0*/  STG.E desc[UR6][R4.64], R13 ;  /* 0x0000000d04007986 */ /* 0x0007e8000c101906 */
.L_x_13:
[----:B------:R-:W-:Y:S05]  /*0500*/  BSYNC.RECONVERGENT B0 ;  /* 0x0000000000007941 */ /* 0x000fea0003800200 */
.L_x_12:
[----:B------:R-:W-:Y:S04]  /*0510*/  BSSY.RECONVERGENT B0, `(.L_x_14) ;  /* 0x000001b000007945 */ /* 0x000fe80003800200 */
[----:B------:R-:W-:Y:S05]  /*0520*/  @P0 BRA `(.L_x_15) ;  /* 0x0000000000640947 */ /* 0x000fea0003800000 */
[----:B------:R-:W4:Y:S02]  /*0530*/  LDCU UR8, c[0x0][0x388] ;  /* 0x00007100ff0877ac */ /* 0x000f240008000800 */
[----:B----4-:R-:W-:-:S07]  /*0540*/  IMAD R17, R16, UR8, R15 ;  /* 0x0000000810117c24 */ /* 0x010fce000f8e020f */
.L_x_16:
[----:B------:R-:W-:Y:S01]  /*0550*/  MOV R9, UR5 ;  /* 0x0000000500097c02 */ /* 0x000fe20008000f00 */
[----:B------:R-:W-:-:S04]  /*0560*/  IMAD.U32 R8, RZ, RZ, UR4 ;  /* 0x00000004ff087e24 */ /* 0x000fc8000f8e00ff */
[----:B------:R-:W-:-:S05]  /*0570*/  IMAD.WIDE R8, R17, 0x4, R8 ;  /* 0x0000000411087825 */ /* 0x000fca00078e0208 */
[----:B----4-:R-:W4:Y:S02]  /*0580*/  LDG.E R14, desc[UR6][R8.64+-0x8] ;  /* 0xfffff806080e7981 */ /* 0x010f24000c1e1900 */
[----:B----4-:R-:W-:-:S04]  /*0590*/  FSETP.GT.AND P2, PT, R14, R13, PT ;  /* 0x0000000d0e00720b */ /* 0x010fc80003f44000 */
[----:B-123--:R-:W-:-:S05]  /*05a0*/  FSEL R13, R14, R13, P2 ;  /* 0x0000000d0e0d7208 */ /* 0x00efca0001000000 */
[----:B------:R1:W-:Y:S04]  /*05b0*/  STG.E desc[UR6][R4.64], R13 ;  /* 0x0000000d04007986 */ /* 0x0003e8000c101906 */
[----:B------:R-:W2:Y:S02]  /*05c0*/  LDG.E R14, desc[UR6][R8.64+-0x4] ;  /* 0xfffffc06080e7981 */ /* 0x000ea4000c1e1900 */
[----:B--2---:R-:W-:-:S04]  /*05d0*/  FSETP.GT.AND P2, PT, R14, R13, PT ;  /* 0x0000000d0e00720b */ /* 0x004fc80003f44000 */
[----:B------:R-:W-:-:S05]  /*05e0*/  FSEL R19, R14, R13, P2 ;  /* 0x0000000d0e137208 */ /* 0x000fca0001000000 */
[----:B------:R4:W-:Y:S04]  /*05f0*/  STG.E desc[UR6][R4.64], R19 ;  /* 0x0000001304007986 */ /* 0x0009e8000c101906 */
[----:B------:R-:W2:Y:S02]  /*0600*/  LDG.E R14, desc[UR6][R8.64] ;  /* 0x00000006080e7981 */ /* 0x000ea4000c1e1900 */
[----:B--2---:R-:W-:-:S04]  /*0610*/  FSETP.GT.AND P2, PT, R14, R19, PT ;  /* 0x000000130e00720b */ /* 0x004fc80003f44000 */
[----:B------:R-:W-:-:S05]  /*0620*/  FSEL R21, R14, R19, P2 ;  /* 0x000000130e157208 */ /* 0x000fca0001000000 */
[----:B------:R4:W-:Y:S04]  /*0630*/  STG.E desc[UR6][R4.64], R21 ;  /* 0x0000001504007986 */ /* 0x0009e8000c101906 */
[----:B------:R-:W2:Y:S01]  /*0640*/  LDG.E R14, desc[UR6][R8.64+0x4] ;  /* 0x00000406080e7981 */ /* 0x000ea2000c1e1900 */
[----:B------:R-:W-:Y:S02]  /*0650*/  VIADD R15, R15, 0x4 ;  /* 0x000000040f0f7836 */ /* 0x000fe40000000000 */
[----:B------:R-:W-:Y:S01]  /*0660*/  VIADD R17, R17, 0x4 ;  /* 0x0000000411117836 */ /* 0x000fe20000000000 */
[----:B--2---:R-:W-:-:S04]  /*0670*/  FSETP.GT.AND P2, PT, R14, R21, PT ;  /* 0x000000150e00720b */ /* 0x004fc80003f44000 */
[----:B-1----:R-:W-:Y:S02]  /*0680*/  FSEL R13, R14, R21, P2 ;  /* 0x000000150e0d7208 */ /* 0x002fe40001000000 */
[----:B------:R-:W-:-:S03]  /*0690*/  ISETP.GE.AND P2, PT, R15, R2, PT ;  /* 0x000000020f00720c */ /* 0x000fc60003f46270 */
[----:B------:R4:W-:Y:S10]  /*06a0*/  STG.E desc[UR6][R4.64], R13 ;  /* 0x0000000d04007986 */ /* 0x0009f4000c101906 */
[----:B------:R-:W-:Y:S05]  /*06b0*/  @!P2 BRA `(.L_x_16) ;  /* 0xfffffffc00a4a947 */ /* 0x000fea000383ffff */
.L_x_15:
[----:B------:R-:W-:Y:S05]  /*06c0*/  BSYNC.RECONVERGENT B0 ;  /* 0x0000000000007941 */ /* 0x000fea0003800200 */
.L_x_14:
[----:B------:R-:W-:Y:S05]  /*06d0*/  @!P1 BRA `(.L_x_17) ;  /* 0xfffffffc00109947 */ /* 0x000fea000383ffff */
[----:B------:R-:W-:Y:S05]  /*06e0*/  EXIT ;  /* 0x000000000000794d */ /* 0x000fea0003800000 */
.L_x_18:
        /* <DEDUP_REMOVED lines=9> */
.L_x_133:


//--------------------- .text._Z33matrix_convolution_multiplicationPfiS_iS_ --------------------------
	.section	.text._Z33matrix_convolution_multiplicationPfiS_iS_,"ax",@progbits
	.align	128
        .global         _Z33matrix_convolution_multiplicationPfiS_iS_
        .type           _Z33matrix_convolution_multiplicationPfiS_iS_,@function
        .size           _Z33matrix_convolution_multiplicationPfiS_iS_,(.L_x_134 - _Z33matrix_convolution_multiplicationPfiS_iS_)
        .other          _Z33matrix_convolution_multiplicationPfiS_iS_,@"STO_CUDA_ENTRY STV_DEFAULT"
_Z33matrix_convolution_multiplicationPfiS_iS_:
.text._Z33matrix_convolution_multiplicationPfiS_iS_:
[----:B------:R-:W-:Y:S01]  /*0000*/  LDC R1, c[0x0][0x37c] ;  /* 0x0000df00ff017b82 */ /* 0x000fe20000000800 */
[----:B------:R-:W0:Y:S07]  /*0010*/  S2R R4, SR_CTAID.X ;  /* 0x0000000000047919 */ /* 0x000e2e0000002500 */
[----:B------:R-:W1:Y:S01]  /*0020*/  LDC R7, c[0x0][0x398] ;  /* 0x0000e600ff077b82 */ /* 0x000e620000000800 */
[----:B------:R-:W2:Y:S01]  /*0030*/  LDCU.64 UR8, c[0x0][0x358] ;  /* 0x00006b00ff0877ac */ /* 0x000ea20008000a00 */
[----:B------:R-:W3:Y:S06]  /*0040*/  S2R R0, SR_TID.X ;  /* 0x0000000000007919 */ /* 0x000eec0000002100 */
[----:B------:R-:W4:Y:S08]  /*0050*/  LDC R5, c[0x0][0x388] ;  /* 0x0000e200ff057b82 */ /* 0x000f300000000800 */
[----:B------:R-:W5:Y:S01]  /*0060*/  LDC.64 R2, c[0x0][0x3a0] ;  /* 0x0000e800ff027b82 */ /* 0x000f620000000a00 */
[----:B-1----:R-:W-:-:S02]  /*0070*/  ISETP.GE.AND P0, PT, R7, 0x1, PT ;  /* 0x000000010700780c */ /* 0x002fc40003f06270 */
[----:B----4-:R-:W-:-:S05]  /*0080*/  IADD3 R5, PT, PT, R5, -R7, RZ ;  /* 0x8000000705057210 */ /* 0x010fca0007ffe0ff */
[----:B0-----:R-:W-:-:S05]  /*0090*/  IMAD R5, R5, R4, R4 ;  /* 0x0000000405057224 */ /* 0x001fca00078e0204 */
[----:B---3--:R-:W-:-:S05]  /*00a0*/  IADD3 R5, PT, PT, R5, R0, RZ ;  /* 0x0000000005057210 */ /* 0x008fca0007ffe0ff */
[----:B-----5:R-:W-:-:S05]  /*00b0*/  IMAD.WIDE R2, R5, 0x4, R2 ;  /* 0x0000000405027825 */ /* 0x020fca00078e0202 */
[----:B--2---:R0:W-:Y:S01]  /*00c0*/  STG.E desc[UR8][R2.64], RZ ;  /* 0x000000ff02007986 */ /* 0x0041e2000c101908 */
[----:B------:R-:W-:Y:S05]  /*00d0*/  @!P0 EXIT ;  /* 0x000000000000894d */ /* 0x000fea0003800000 */
[----:B------:R-:W1:Y:S01]  /*00e0*/  LDCU.64 UR6, c[0x0][0x390] ;  /* 0x00007200ff0677ac */ /* 0x000e620008000a00 */
[----:B------:R-:W-:Y:S01]  /*00f0*/  IMAD.IADD R5, R0, 0x1, R7 ;  /* 0x0000000100057824 */ /* 0x000fe200078e0207 */
[----:B------:R-:W-:Y:S01]  /*0100*/  LOP3.LUT R16, R7, 0x3, RZ, 0xc0, !PT ;  /* 0x0000000307107812 */ /* 0x000fe200078ec0ff */
[----:B------:R-:W-:Y:S01]  /*0110*/  IMAD.MOV.U32 R15, RZ, RZ, RZ ;  /* 0x000000ffff0f7224 */ /* 0x000fe200078e00ff */
[----:B------:R-:W2:Y:S01]  /*0120*/  LDCU.64 UR4, c[0x0][0x380] ;  /* 0x00007000ff0477ac */ /* 0x000ea20008000a00 */
[----:B------:R-:W-:Y:S02]  /*0130*/  IADD3 R10, PT, PT, R4, R7, RZ ;  /* 0x00000007040a7210 */ /* 0x000fe40007ffe0ff */
[----:B------:R-:W-:Y:S02]  /*0140*/  IADD3 R11, PT, PT, R0, 0x3, RZ ;  /* 0x00000003000b7810 */ /* 0x000fe40007ffe0ff */
[----:B------:R-:W-:Y:S01]  /*0150*/  MOV R13, R4 ;  /* 0x00000004000d7202 */ /* 0x000fe20000000f00 */
[----:B-1----:R-:W-:-:S02]  /*0160*/  UIADD3 UR6, UP0, UPT, UR6, 0x8, URZ ;  /* 0x0000000806067890 */ /* 0x002fc4000ff1e0ff */
[----:B--2---:R-:W-:Y:S02]  /*0170*/  UIADD3 UR4, UP1, UPT, UR4, 0x8, URZ ;  /* 0x0000000804047890 */ /* 0x004fe4000ff3e0ff */
[----:B------:R-:W-:Y:S02]  /*0180*/  UIADD3.X UR7, UPT, UPT, URZ, UR7, URZ, UP0, !UPT ;  /* 0x00000007ff077290 */ /* 0x000fe400087fe4ff */
[----:B------:R-:W-:-:S12]  /*0190*/  UIADD3.X UR5, UPT, UPT, URZ, UR5, URZ, UP1, !UPT ;  /* 0x00000005ff057290 */ /* 0x000fd80008ffe4ff */
.L_x_22:
[----:B-1----:R-:W1:Y:S01]  /*01a0*/  LDCU UR10, c[0x0][0x398] ;  /* 0x00007300ff0a77ac */ /* 0x002e620008000800 */
[----:B------:R-:W-:Y:S01]  /*01b0*/  ISETP.NE.AND P1, PT, R16, RZ, PT ;  /* 0x000000ff1000720c */ /* 0x000fe20003f25270 */
[----:B------:R-:W-:Y:S01]  /*01c0*/  IMAD.MOV.U32 R17, RZ, RZ, R13 ;  /* 0x000000ffff117224 */ /* 0x000fe200078e000d */
[----:B------:R-:W-:Y:S02]  /*01d0*/  IADD3 R6, PT, PT, -R4, R13, RZ ;  /* 0x0000000d04067210 */ /* 0x000fe40007ffe1ff */
[----:B------:R-:W-:Y:S02]  /*01e0*/  IADD3 R13, PT, PT, R13, 0x1, RZ ;  /* 0x000000010d0d7810 */ /* 0x000fe40007ffe0ff */
[----:B------:R-:W-:Y:S02]  /*01f0*/  MOV R12, R0 ;  /* 0x00000000000c7202 */ /* 0x000fe40000000f00 */
[----:B------:R-:W-:Y:S01]  /*0200*/  ISETP.GE.AND P0, PT, R13, R10, PT ;  /* 0x0000000a0d00720c */ /* 0x000fe20003f06270 */
[----:B-1--4-:R-:W-:-:S04]  /*0210*/  IMAD R21, R6, UR10, RZ ;  /* 0x0000000a06157c24 */ /* 0x012fc8000f8e02ff */
[----:B--23--:R-:W-:Y:S08]  /*0220*/  @!P1 BRA `(.L_x_19) ;  /* 0x0000000000649947 */ /* 0x00cff00003800000 */
[----:B------:R-:W1:Y:S01]  /*0230*/  LDC.64 R6, c[0x0][0x390] ;  /* 0x0000e400ff067b82 */ /* 0x000e620000000a00 */
[----:B------:R-:W2:Y:S07]  /*0240*/  LDCU UR11, c[0x0][0x388] ;  /* 0x00007100ff0b77ac */ /* 0x000eae0008000800 */
[----:B------:R-:W3:Y:S01]  /*0250*/  LDC.64 R8, c[0x0][0x380] ;  /* 0x0000e000ff087b82 */ /* 0x000ee20000000a00 */
[----:B--2---:R-:W-:Y:S02]  /*0260*/  IMAD R19, R17, UR11, R0 ;  /* 0x0000000b11137c24 */ /* 0x004fe4000f8e0200 */
[----:B-1----:R-:W-:-:S05]  /*0270*/  IMAD.WIDE.U32 R6, R21, 0x4, R6 ;  /* 0x0000000415067825 */ /* 0x002fca00078e0006 */
[----:B------:R-:W2:Y:S01]  /*0280*/  LDG.E R14, desc[UR8][R6.64] ;  /* 0x00000008060e7981 */ /* 0x000ea2000c1e1900 */
[----:B---3--:R-:W-:-:S05]  /*0290*/  IMAD.WIDE R8, R19, 0x4, R8 ;  /* 0x0000000413087825 */ /* 0x008fca00078e0208 */
[----:B------:R-:W2:Y:S01]  /*02a0*/  LDG.E R12, desc[UR8][R8.64] ;  /* 0x00000008080c7981 */ /* 0x000ea2000c1e1900 */
[----:B------:R-:W-:Y:S01]  /*02b0*/  ISETP.NE.AND P1, PT, R16, 0x1, PT ;  /* 0x000000011000780c */ /* 0x000fe20003f25270 */
[----:B--2---:R-:W-:-:S05]  /*02c0*/  FFMA R15, R12, R14, R15 ;  /* 0x0000000e0c0f7223 */ /* 0x004fca000000000f */
[----:B------:R1:W-:Y:S01]  /*02d0*/  STG.E desc[UR8][R2.64], R15 ;  /* 0x0000000f02007986 */ /* 0x0003e2000c101908 */
[----:B------:R-:W-:-:S06]  /*02e0*/  VIADD R12, R0, 0x1 ;  /* 0x00000001000c7836 */ /* 0x000fcc0000000000 */
[----:B------:R-:W-:Y:S05]  /*02f0*/  @!P1 BRA `(.L_x_19) ;  /* 0x0000000000309947 */ /* 0x000fea0003800000 */
[----:B------:R-:W1:Y:S04]  /*0300*/  LDG.E R12, desc[UR8][R8.64+0x4] ;  /* 0x00000408080c7981 */ /* 0x000e68000c1e1900 */
[----:B------:R-:W1:Y:S01]  /*0310*/  LDG.E R14, desc[UR8][R6.64+0x4] ;  /* 0x00000408060e7981 */ /* 0x000e62000c1e1900 */
[----:B------:R-:W-:Y:S01]  /*0320*/  ISETP.NE.AND P1, PT, R16, 0x2, PT ;  /* 0x000000021000780c */ /* 0x000fe20003f25270 */
[----:B-1----:R-:W-:Y:S01]  /*0330*/  FFMA R15, R12, R14, R15 ;  /* 0x0000000e0c0f7223 */ /* 0x002fe2000000000f */
[----:B------:R-:W-:-:S04]  /*0340*/  IADD3 R12, PT, PT, R0, 0x2, RZ ;  /* 0x00000002000c7810 */ /* 0x000fc80007ffe0ff */
[----:B------:R2:W-:Y:S07]  /*0350*/  STG.E desc[UR8][R2.64], R15 ;  /* 0x0000000f02007986 */ /* 0x0005ee000c101908 */
[----:B------:R-:W-:Y:S05]  /*0360*/  @!P1 BRA `(.L_x_19) ;  /* 0x0000000000149947 */ /* 0x000fea0003800000 */
[----:B------:R-:W2:Y:S04]  /*0370*/  LDG.E R8, desc[UR8][R8.64+0x8] ;  /* 0x0000080808087981 */ /* 0x000ea8000c1e1900 */
[----:B------:R-:W2:Y:S01]  /*0380*/  LDG.E R6, desc[UR8][R6.64+0x8] ;  /* 0x0000080806067981 */ /* 0x000ea2000c1e1900 */
[----:B------:R-:W-:Y:S01]  /*0390*/  MOV R12, R11 ;  /* 0x0000000b000c7202 */ /* 0x000fe20000000f00 */
[----:B--2---:R-:W-:-:S05]  /*03a0*/  FFMA R15, R8, R6, R15 ;  /* 0x00000006080f7223 */ /* 0x004fca000000000f */
[----:B------:R3:W-:Y:S02]  /*03b0*/  STG.E desc[UR8][R2.64], R15 ;  /* 0x0000000f02007986 */ /* 0x0007e4000c101908 */
.L_x_19:
[----:B------:R-:W-:-:S09]  /*03c0*/  UISETP.GE.U32.AND UP0, UPT, UR10, 0x4, UPT ;  /* 0x000000040a00788c */ /* 0x000fd2000bf06070 */
[----:B------:R-:W-:Y:S05]  /*03d0*/  BRA.U !UP0, `(.L_x_20) ;  /* 0x0000000108807547 */ /* 0x000fea000b800000 */
[----:B------:R-:W4:Y:S01]  /*03e0*/  LDCU UR10, c[0x0][0x388] ;  /* 0x00007100ff0a77ac */ /* 0x000f220008000800 */
[----:B------:R-:W-:Y:S01]  /*03f0*/  BSSY.RECONVERGENT B0, `(.L_x_20) ;  /* 0x000001e000007945 */ /* 0x000fe20003800200 */
[--C-:B------:R-:W-:Y:S01]  /*0400*/  IADD3 R14, PT, PT, R21, -R0, R12.reuse ;  /* 0x80000000150e7210 */ /* 0x100fe20007ffe00c */
[----:B----4-:R-:W-:-:S07]  /*0410*/  IMAD R17, R17, UR10, R12 ;  /* 0x0000000a11117c24 */ /* 0x010fce000f8e020c */
.L_x_21:
[----:B------:R-:W-:Y:S01]  /*0420*/  MOV R9, UR7 ;  /* 0x0000000700097c02 */ /* 0x000fe20008000f00 */
[----:B------:R-:W-:Y:S01]  /*0430*/  IMAD.U32 R8, RZ, RZ, UR6 ;  /* 0x00000006ff087e24 */ /* 0x000fe2000f8e00ff */
[----:B------:R-:W-:Y:S01]  /*0440*/  MOV R6, UR4 ;  /* 0x0000000400067c02 */ /* 0x000fe20008000f00 */
[----:B------:R-:W-:Y:S02]  /*0450*/  IMAD.U32 R7, RZ, RZ, UR5 ;  /* 0x00000005ff077e24 */ /* 0x000fe4000f8e00ff */
[----:B------:R-:W-:-:S04]  /*0460*/  IMAD.WIDE R8, R14, 0x4, R8 ;  /* 0x000000040e087825 */ /* 0x000fc800078e0208 */
[----:B------:R-:W-:Y:S01]  /*0470*/  IMAD.WIDE R6, R17, 0x4, R6 ;  /* 0x0000000411067825 */ /* 0x000fe200078e0206 */
[----:B----4-:R-:W4:Y:S04]  /*0480*/  LDG.E R19, desc[UR8][R8.64+-0x8] ;  /* 0xfffff80808137981 */ /* 0x010f28000c1e1900 */
[----:B------:R-:W4:Y:S02]  /*0490*/  LDG.E R18, desc[UR8][R6.64+-0x8] ;  /* 0xfffff80806127981 */ /* 0x000f24000c1e1900 */
[----:B----4-:R-:W-:-:S05]  /*04a0*/  FFMA R19, R18, R19, R15 ;  /* 0x0000001312137223 */ /* 0x010fca000000000f */
[----:B------:R4:W-:Y:S04]  /*04b0*/  STG.E desc[UR8][R2.64], R19 ;  /* 0x0000001302007986 */ /* 0x0009e8000c101908 */
[----:B------:R-:W5:Y:S04]  /*04c0*/  LDG.E R18, desc[UR8][R6.64+-0x4] ;  /* 0xfffffc0806127981 */ /* 0x000f68000c1e1900 */
[----:B-123--:R-:W5:Y:S02]  /*04d0*/  LDG.E R15, desc[UR8][R8.64+-0x4] ;  /* 0xfffffc08080f7981 */ /* 0x00ef64000c1e1900 */
[----:B-----5:R-:W-:-:S05]  /*04e0*/  FFMA R21, R18, R15, R19 ;  /* 0x0000000f12157223 */ /* 0x020fca0000000013 */
[----:B------:R4:W-:Y:S04]  /*04f0*/  STG.E desc[UR8][R2.64], R21 ;  /* 0x0000001502007986 */ /* 0x0009e8000c101908 */
[----:B------:R-:W2:Y:S04]  /*0500*/  LDG.E R18, desc[UR8][R6.64] ;  /* 0x0000000806127981 */ /* 0x000ea8000c1e1900 */
[----:B------:R-:W2:Y:S02]  /*0510*/  LDG.E R15, desc[UR8][R8.64] ;  /* 0x00000008080f7981 */ /* 0x000ea4000c1e1900 */
[----:B--2---:R-:W-:-:S05]  /*0520*/  FFMA R23, R18, R15, R21 ;  /* 0x0000000f12177223 */ /* 0x004fca0000000015 */
[----:B------:R4:W-:Y:S04]  /*0530*/  STG.E desc[UR8][R2.64], R23 ;  /* 0x0000001702007986 */ /* 0x0009e8000c101908 */
[----:B------:R-:W2:Y:S04]  /*0540*/  LDG.E R18, desc[UR8][R6.64+0x4] ;  /* 0x0000040806127981 */ /* 0x000ea8000c1e1900 */
[----:B------:R-:W2:Y:S01]  /*0550*/  LDG.E R15, desc[UR8][R8.64+0x4] ;  /* 0x00000408080f7981 */ /* 0x000ea2000c1e1900 */
[----:B------:R-:W-:Y:S02]  /*0560*/  IADD3 R12, PT, PT, R12, 0x4, RZ ;  /* 0x000000040c0c7810 */ /* 0x000fe40007ffe0ff */
[----:B------:R-:W-:-:S02]  /*0570*/  IADD3 R14, PT, PT, R14, 0x4, RZ ;  /* 0x000000040e0e7810 */ /* 0x000fc40007ffe0ff */
[----:B------:R-:W-:Y:S02]  /*0580*/  ISETP.GE.AND P1, PT, R12, R5, PT ;  /* 0x000000050c00720c */ /* 0x000fe40003f26270 */
[----:B------:R-:W-:Y:S01]  /*0590*/  IADD3 R17, PT, PT, R17, 0x4, RZ ;  /* 0x0000000411117810 */ /* 0x000fe20007ffe0ff */
[----:B--2---:R-:W-:-:S05]  /*05a0*/  FFMA R15, R18, R15, R23 ;  /* 0x0000000f120f7223 */ /* 0x004fca0000000017 */
[----:B------:R4:W-:Y:S05]  /*05b0*/  STG.E desc[UR8][R2.64], R15 ;  /* 0x0000000f02007986 */ /* 0x0009ea000c101908 */
[----:B------:R-:W-:Y:S05]  /*05c0*/  @!P1 BRA `(.L_x_21) ;  /* 0xfffffffc00949947 */ /* 0x000fea000383ffff */
[----:B------:R-:W-:Y:S05]  /*05d0*/  BSYNC.RECONVERGENT B0 ;  /* 0x0000000000007941 */ /* 0x000fea0003800200 */
.L_x_20:
[----:B------:R-:W-:Y:S05]  /*05e0*/  @!P0 BRA `(.L_x_22) ;  /* 0xfffffff800ec8947 */ /* 0x000fea000383ffff */
[----:B------:R-:W-:Y:S05]  /*05f0*/  EXIT ;  /* 0x000000000000794d */ /* 0x000fea0003800000 */
.L_x_23:
        /* <DEDUP_REMOVED lines=16> */
.L_x_134:


//--------------------- .text._Z14matrix_reversePfS_i --------------------------
	.section	.text._Z14matrix_reversePfS_i,"ax",@progbits
	.align	128
        .global         _Z14matrix_reversePfS_i
        .type           _Z14matrix_reversePfS_i,@function
        .size           _Z14matrix_reversePfS_i,(.L_x_135 - _Z14matrix_reversePfS_i)
        .other          _Z14matrix_reversePfS_i,@"STO_CUDA_ENTRY STV_DEFAULT"
_Z14matrix_reversePfS_i:
.text._Z14matrix_reversePfS_i:
[----:B------:R-:W-:Y:S01]  /*0000*/  LDC R1, c[0x0][0x37c] ;  /* 0x0000df00ff017b82 */ /* 0x000fe20000000800 */
[----:B------:R-:W0:Y:S07]  /*0010*/  S2R R7, SR_TID.X ;  /* 0x0000000000077919 */ /* 0x000e2e0000002100 */
[----:B------:R-:W1:Y:S01]  /*0020*/  S2UR UR5, SR_CTAID.X ;  /* 0x00000000000579c3 */ /* 0x000e620000002500 */
[----:B------:R-:W2:Y:S07]  /*0030*/  LDCU.64 UR6, c[0x0][0x358] ;  /* 0x00006b00ff0677ac */ /* 0x000eae0008000a00 */
[----:B------:R-:W3:Y:S08]  /*0040*/  LDC R6, c[0x0][0x390] ;  /* 0x0000e400ff067b82 */ /* 0x000ef00000000800 */
[----:B------:R-:W4:Y:S01]  /*0050*/  LDC.64 R2, c[0x0][0x380] ;  /* 0x0000e000ff027b82 */ /* 0x000f220000000a00 */
[----:B-1----:R-:W-:Y:S01]  /*0060*/  ULOP3.LUT UR4, URZ, UR5, URZ, 0x33, !UPT ;  /* 0x00000005ff047292 */ /* 0x002fe2000f8e33ff */
[----:B0-----:R-:W-:-:S04]  /*0070*/  LOP3.LUT R0, RZ, R7, RZ, 0x33, !PT ;  /* 0x00000007ff007212 */ /* 0x001fc800078e33ff */
[----:B---3--:R-:W-:Y:S02]  /*0080*/  IADD3 R5, PT, PT, R0, R6, RZ ;  /* 0x0000000600057210 */ /* 0x008fe40007ffe0ff */
[----:B------:R-:W-:-:S05]  /*0090*/  IADD3 R0, PT, PT, R6, UR4, RZ ;  /* 0x0000000406007c10 */ /* 0x000fca000fffe0ff */
[----:B------:R-:W-:-:S04]  /*00a0*/  IMAD R5, R0, R6, R5 ;  /* 0x0000000600057224 */ /* 0x000fc800078e0205 */
[----:B----4-:R-:W-:Y:S02]  /*00b0*/  IMAD.WIDE R2, R5, 0x4, R2 ;  /* 0x0000000405027825 */ /* 0x010fe400078e0202 */
[----:B------:R-:W0:Y:S04]  /*00c0*/  LDC.64 R4, c[0x0][0x388] ;  /* 0x0000e200ff047b82 */ /* 0x000e280000000a00 */
[----:B--2---:R-:W2:Y:S01]  /*00d0*/  LDG.E R3, desc[UR6][R2.64] ;  /* 0x0000000602037981 */ /* 0x004ea2000c1e1900 */
[----:B------:R-:W-:-:S04]  /*00e0*/  IMAD R7, R6, UR5, R7 ;  /* 0x0000000506077c24 */ /* 0x000fc8000f8e0207 */
[----:B0-----:R-:W-:-:S05]  /*00f0*/  IMAD.WIDE R4, R7, 0x4, R4 ;  /* 0x0000000407047825 */ /* 0x001fca00078e0204 */
[----:B--2---:R-:W-:Y:S01]  /*0100*/  STG.E desc[UR6][R4.64], R3 ;  /* 0x0000000304007986 */ /* 0x004fe2000c101906 */
[----:B------:R-:W-:Y:S05]  /*0110*/  EXIT ;  /* 0x000000000000794d */ /* 0x000fea0003800000 */
.L_x_24:
        /* <DEDUP_REMOVED lines=14> */
.L_x_135:


//--------------------- .text._Z14batch_norm_setPfS_S_ff --------------------------
	.section	.text._Z14batch_norm_setPfS_S_ff,"ax",@progbits
	.align	128
        .global         _Z14batch_norm_setPfS_S_ff
        .type           _Z14batch_norm_setPfS_S_ff,@function
        .size           _Z14batch_norm_setPfS_S_ff,(.L_x_124 - _Z14batch_norm_setPfS_S_ff)
        .other          _Z14batch_norm_setPfS_S_ff,@"STO_CUDA_ENTRY STV_DEFAULT"
_Z14batch_norm_setPfS_S_ff:
.text._Z14batch_norm_setPfS_S_ff:
[----:B------:R-:W-:Y:S08]  /*0000*/  LDC R1, c[0x0][0x37c] ;  /* 0x0000df00ff017b82 */ /* 0x000ff00000000800 */
[----:B------:R-:W0:Y:S01]  /*0010*/  LDC.64 R4, c[0x0][0x390] ;  /* 0x0000e400ff047b82 */ /* 0x000e220000000a00 */
[----:B------:R-:W0:Y:S01]  /*0020*/  LDCU.64 UR4, c[0x0][0x358] ;  /* 0x00006b00ff0477ac */ /* 0x000e220008000a00 */
[----:B------:R-:W1:Y:S06]  /*0030*/  S2R R3, SR_TID.X ;  /* 0x0000000000037919 */ /* 0x000e6c0000002100 */
[----:B------:R-:W1:Y:S01]  /*0040*/  LDC.64 R6, c[0x0][0x380] ;  /* 0x0000e000ff067b82 */ /* 0x000e620000000a00 */
[----:B0-----:R-:W2:Y:S07]  /*0050*/  LDG.E R4, desc[UR4][R4.64] ;  /* 0x0000000404047981 */ /* 0x001eae000c1e1900 */
[----:B------:R-:W0:Y:S01]  /*0060*/  LDC.64 R8, c[0x0][0x388] ;  /* 0x0000e200ff087b82 */ /* 0x000e220000000a00 */
[----:B-1----:R-:W-:-:S05]  /*0070*/  IMAD.WIDE.U32 R6, R3, 0x4, R6 ;  /* 0x0000000403067825 */ /* 0x002fca00078e0006 */
[----:B------:R-:W3:Y:S04]  /*0080*/  LDG.E R0, desc[UR4][R6.64] ;  /* 0x0000000406007981 */ /* 0x000ee8000c1e1900 */
[----:B0-----:R0:W3:Y:S01]  /*0090*/  LDG.E R17, desc[UR4][R8.64] ;  /* 0x0000000408117981 */ /* 0x0010e2000c1e1900 */
[----:B------:R-:W-:Y:S01]  /*00a0*/  UMOV UR6, 0xa0b5ed8d ;  /* 0xa0b5ed8d00067882 */ /* 0x000fe20000000000 */
[----:B------:R-:W-:Y:S01]  /*00b0*/  UMOV UR7, 0x3eb0c6f7 ;  /* 0x3eb0c6f700077882 */ /* 0x000fe20000000000 */
[----:B------:R-:W-:Y:S02]  /*00c0*/  IMAD.MOV.U32 R12, RZ, RZ, 0x0 ;  /* 0x00000000ff0c7424 */ /* 0x000fe400078e00ff */
[----:B------:R-:W-:Y:S02]  /*00d0*/  IMAD.MOV.U32 R13, RZ, RZ, 0x3fd80000 ;  /* 0x3fd80000ff0d7424 */ /* 0x000fe400078e00ff */
[----:B--2---:R-:W-:-:S04]  /*00e0*/  FMUL R16, R4, R4 ;  /* 0x0000000404107220 */ /* 0x004fc80000400000 */
[----:B------:R-:W1:Y:S02]  /*00f0*/  F2F.F64.F32 R2, R16 ;  /* 0x0000001000027310 */ /* 0x000e640000201800 */
[----:B-1----:R-:W-:-:S06]  /*0100*/  DADD R2, R2, UR6 ;  /* 0x0000000602027e29 */ /* 0x002fcc0008000000 */
[----:B------:R-:W1:Y:S04]  /*0110*/  MUFU.RSQ64H R5, R3 ;  /* 0x0000000300057308 */ /* 0x000e680000001c00 */
[----:B------:R-:W-:-:S06]  /*0120*/  VIADD R4, R3, 0xfcb00000 ;  /* 0xfcb0000003047836 */ /* 0x000fcc0000000000 */
[----:B-1----:R-:W-:-:S08]  /*0130*/  DMUL R10, R4, R4 ;  /* 0x00000004040a7228 */ /* 0x002fd00000000000 */
[----:B------:R-:W-:-:S08]  /*0140*/  DFMA R10, R2, -R10, 1 ;  /* 0x3ff00000020a742b */ /* 0x000fd0000000080a */
[----:B0-----:R-:W-:Y:S02]  /*0150*/  DFMA R8, R10, R12, 0.5 ;  /* 0x3fe000000a08742b */ /* 0x001fe4000000000c */
[----:B------:R-:W-:-:S08]  /*0160*/  DMUL R10, R4, R10 ;  /* 0x0000000a040a7228 */ /* 0x000fd00000000000 */
[----:B------:R-:W-:Y:S01]  /*0170*/  DFMA R14, R8, R10, R4 ;  /* 0x0000000a080e722b */ /* 0x000fe20000000004 */
[----:B---3--:R-:W-:Y:S01]  /*0180*/  FADD R0, R0, -R17 ;  /* 0x8000001100007221 */ /* 0x008fe20000000000 */
[----:B------:R-:W-:-:S06]  /*0190*/  ISETP.GE.U32.AND P0, PT, R4, 0x7ca00000, PT ;  /* 0x7ca000000400780c */ /* 0x000fcc0003f06070 */
[----:B------:R-:W-:Y:S01]  /*01a0*/  DMUL R10, R2, R14 ;  /* 0x0000000e020a7228 */ /* 0x000fe20000000000 */
[----:B------:R0:W1:Y:S01]  /*01b0*/  F2F.F64.F32 R12, R0 ;  /* 0x00000000000c7310 */ /* 0x0000620000201800 */
[----:B------:R-:W-:Y:S02]  /*01c0*/  VIADD R19, R15, 0xfff00000 ;  /* 0xfff000000f137836 */ /* 0x000fe40000000000 */
[----:B------:R-:W-:-:S04]  /*01d0*/  IMAD.MOV.U32 R18, RZ, RZ, R14 ;  /* 0x000000ffff127224 */ /* 0x000fc800078e000e */
[----:B------:R-:W-:-:S08]  /*01e0*/  DFMA R16, R10, -R10, R2 ;  /* 0x8000000a0a10722b */ /* 0x000fd00000000002 */
[----:B------:R-:W-:Y:S01]  /*01f0*/  DFMA R8, R16, R18, R10 ;  /* 0x000000121008722b */ /* 0x000fe2000000000a */
[----:B01----:R-:W-:Y:S10]  /*0200*/  @!P0 BRA `(.L_x_25) ;  /* 0x0000000000088947 */ /* 0x003ff40003800000 */
[----:B------:R-:W-:-:S07]  /*0210*/  MOV R0, 0x230 ;  /* 0x0000023000007802 */ /* 0x000fce0000000f00 */
[----:B------:R-:W-:Y:S05]  /*0220*/  CALL.REL.NOINC `($__internal_1_$__cuda_sm20_dsqrt_rn_f64_mediumpath_v1) ;  /* 0x0000000400e07944 */ /* 0x000fea0003c00000 */
.L_x_25:
[----:B------:R-:W0:Y:S01]  /*0230*/  MUFU.RCP64H R3, R9 ;  /* 0x0000000900037308 */ /* 0x000e220000001800 */
[----:B------:R-:W-:Y:S01]  /*0240*/  IMAD.MOV.U32 R2, RZ, RZ, 0x1 ;  /* 0x00000001ff027424 */ /* 0x000fe200078e00ff */
[----:B------:R-:W1:Y:S01]  /*0250*/  LDCU UR6, c[0x0][0x398] ;  /* 0x00007300ff0677ac */ /* 0x000e620008000800 */
[----:B------:R-:W-:Y:S01]  /*0260*/  FSETP.GEU.AND P1, PT, |R13|, 6.5827683646048100446e-37, PT ;  /* 0x036000000d00780b */ /* 0x000fe20003f2e200 */
[----:B------:R-:W-:Y:S03]  /*0270*/  BSSY.RECONVERGENT B0, `(.L_x_26) ;  /* 0x0000011000007945 */ /* 0x000fe60003800200 */
[----:B0-----:R-:W-:-:S08]  /*0280*/  DFMA R4, R2, -R8, 1 ;  /* 0x3ff000000204742b */ /* 0x001fd00000000808 */
[----:B------:R-:W-:-:S08]  /*0290*/  DFMA R4, R4, R4, R4 ;  /* 0x000000040404722b */ /* 0x000fd00000000004 */
[----:B------:R-:W-:-:S08]  /*02a0*/  DFMA R4, R2, R4, R2 ;  /* 0x000000040204722b */ /* 0x000fd00000000002 */
[----:B------:R-:W-:-:S08]  /*02b0*/  DFMA R2, R4, -R8, 1 ;  /* 0x3ff000000402742b */ /* 0x000fd00000000808 */
[----:B------:R-:W-:-:S08]  /*02c0*/  DFMA R2, R4, R2, R4 ;  /* 0x000000020402722b */ /* 0x000fd00000000004 */
[----:B------:R-:W-:-:S08]  /*02d0*/  DMUL R4, R12, R2 ;  /* 0x000000020c047228 */ /* 0x000fd00000000000 */
[----:B------:R-:W-:-:S08]  /*02e0*/  DFMA R10, R4, -R8, R12 ;  /* 0x80000008040a722b */ /* 0x000fd0000000000c */
[----:B------:R-:W-:Y:S01]  /*02f0*/  DFMA R2, R2, R10, R4 ;  /* 0x0000000a0202722b */ /* 0x000fe20000000004 */
[----:B-1----:R-:W0:Y:S09]  /*0300*/  F2F.F64.F32 R4, UR6 ;  /* 0x0000000600047d10 */ /* 0x002e320008201800 */
[----:B------:R-:W-:-:S05]  /*0310*/  FFMA R0, RZ, R9, R3 ;  /* 0x00000009ff007223 */ /* 0x000fca0000000003 */
[----:B------:R-:W-:-:S13]  /*0320*/  FSETP.GT.AND P0, PT, |R0|, 1.469367938527859385e-39, PT ;  /* 0x001000000000780b */ /* 0x000fda0003f04200 */
[----:B0-----:R-:W-:Y:S05]  /*0330*/  @P0 BRA P1, `(.L_x_27) ;  /* 0x0000000000100947 */ /* 0x001fea0000800000 */
[----:B------:R-:W-:-:S07]  /*0340*/  MOV R0, 0x360 ;  /* 0x0000036000007802 */ /* 0x000fce0000000f00 */
[----:B------:R-:W-:Y:S05]  /*0350*/  CALL.REL.NOINC `($__internal_0_$__cuda_sm20_div_rn_f64_full) ;  /* 0x0000000000247944 */ /* 0x000fea0003c00000 */
[----:B------:R-:W-:Y:S02]  /*0360*/  IMAD.MOV.U32 R2, RZ, RZ, R14 ;  /* 0x000000ffff027224 */ /* 0x000fe400078e000e */
[----:B------:R-:W-:-:S07]  /*0370*/  IMAD.MOV.U32 R3, RZ, RZ, R15 ;  /* 0x000000ffff037224 */ /* 0x000fce00078e000f */
.L_x_27:
[----:B------:R-:W-:Y:S05]  /*0380*/  BSYNC.RECONVERGENT B0 ;  /* 0x0000000000007941 */ /* 0x000fea0003800200 */
.L_x_26:
[----:B------:R-:W0:Y:S02]  /*0390*/  LDCU UR6, c[0x0][0x39c] ;  /* 0x00007380ff0677ac */ /* 0x000e240008000800 */
[----:B0-----:R-:W0:Y:S02]  /*03a0*/  F2F.F64.F32 R8, UR6 ;  /* 0x0000000600087d10 */ /* 0x001e240008201800 */
[----:B0-----:R-:W-:-:S10]  /*03b0*/  DFMA R4, R2, R4, R8 ;  /* 0x000000040204722b */ /* 0x001fd40000000008 */
[----:B------:R-:W0:Y:S02]  /*03c0*/  F2F.F32.F64 R5, R4 ;  /* 0x0000000400057310 */ /* 0x000e240000301000 */
[----:B0-----:R-:W-:Y:S01]  /*03d0*/  STG.E desc[UR4][R6.64], R5 ;  /* 0x0000000506007986 */ /* 0x001fe2000c101904 */
[----:B------:R-:W-:Y:S05]  /*03e0*/  EXIT ;  /* 0x000000000000794d */ /* 0x000fea0003800000 */
        .weak           $__internal_0_$__cuda_sm20_div_rn_f64_full
        .type           $__internal_0_$__cuda_sm20_div_rn_f64_full,@function
        .size           $__internal_0_$__cuda_sm20_div_rn_f64_full,($__internal_1_$__cuda_sm20_dsqrt_rn_f64_mediumpath_v1 - $__internal_0_$__cuda_sm20_div_rn_f64_full)
$__internal_0_$__cuda_sm20_div_rn_f64_full:
[C---:B------:R-:W-:Y:S01]  /*03f0*/  FSETP.GEU.AND P0, PT, |R9|.reuse, 1.469367938527859385e-39, PT ;  /* 0x001000000900780b */ /* 0x040fe20003f0e200 */
[----:B------:R-:W-:Y:S01]  /*0400*/  IMAD.MOV.U32 R18, RZ, RZ, 0x1 ;  /* 0x00000001ff127424 */ /* 0x000fe200078e00ff */
[----:B------:R-:W-:Y:S01]  /*0410*/  LOP3.LUT R2, R9, 0x800fffff, RZ, 0xc0, !PT ;  /* 0x800fffff09027812 */ /* 0x000fe200078ec0ff */
[----:B------:R-:W-:Y:S01]  /*0420*/  BSSY.RECONVERGENT B1, `(.L_x_28) ;  /* 0x0000055000017945 */ /* 0x000fe20003800200 */
[C---:B------:R-:W-:Y:S02]  /*0430*/  FSETP.GEU.AND P2, PT, |R13|.reuse, 1.469367938527859385e-39, PT ;  /* 0x001000000d00780b */ /* 0x040fe40003f4e200 */
[----:B------:R-:W-:Y:S01]  /*0440*/  LOP3.LUT R3, R2, 0x3ff00000, RZ, 0xfc, !PT ;  /* 0x3ff0000002037812 */ /* 0x000fe200078efcff */
[----:B------:R-:W-:Y:S01]  /*0450*/  IMAD.MOV.U32 R2, RZ, RZ, R8 ;  /* 0x000000ffff027224 */ /* 0x000fe200078e0008 */
[----:B------:R-:W-:Y:S02]  /*0460*/  LOP3.LUT R14, R13, 0x7ff00000, RZ, 0xc0, !PT ;  /* 0x7ff000000d0e7812 */ /* 0x000fe400078ec0ff */
[----:B------:R-:W-:-:S03]  /*0470*/  LOP3.LUT R17, R9, 0x7ff00000, RZ, 0xc0, !PT ;  /* 0x7ff0000009117812 */ /* 0x000fc600078ec0ff */
[----:B------:R-:W-:Y:S01]  /*0480*/  @!P0 DMUL R2, R8, 8.98846567431157953865e+307 ;  /* 0x7fe0000008028828 */ /* 0x000fe20000000000 */
[----:B------:R-:W-:-:S03]  /*0490*/  ISETP.GE.U32.AND P1, PT, R14, R17, PT ;  /* 0x000000110e00720c */ /* 0x000fc60003f26070 */
[----:B------:R-:W-:Y:S01]  /*04a0*/  @!P2 LOP3.LUT R15, R9, 0x7ff00000, RZ, 0xc0, !PT ;  /* 0x7ff00000090fa812 */ /* 0x000fe200078ec0ff */
[----:B------:R-:W-:Y:S01]  /*04b0*/  @!P2 IMAD.MOV.U32 R20, RZ, RZ, RZ ;  /* 0x000000ffff14a224 */ /* 0x000fe200078e00ff */
[----:B------:R-:W0:Y:S02]  /*04c0*/  MUFU.RCP64H R19, R3 ;  /* 0x0000000300137308 */ /* 0x000e240000001800 */
[----:B------:R-:W-:Y:S01]  /*04d0*/  @!P2 ISETP.GE.U32.AND P3, PT, R14, R15, PT ;  /* 0x0000000f0e00a20c */ /* 0x000fe20003f66070 */
[----:B------:R-:W-:-:S05]  /*04e0*/  IMAD.MOV.U32 R15, RZ, RZ, 0x1ca00000 ;  /* 0x1ca00000ff0f7424 */ /* 0x000fca00078e00ff */
[----:B------:R-:W-:-:S04]  /*04f0*/  @!P2 SEL R21, R15, 0x63400000, !P3 ;  /* 0x634000000f15a807 */ /* 0x000fc80005800000 */
[----:B------:R-:W-:-:S04]  /*0500*/  @!P2 LOP3.LUT R21, R21, 0x80000000, R13, 0xf8, !PT ;  /* 0x800000001515a812 */ /* 0x000fc800078ef80d */
[----:B------:R-:W-:Y:S01]  /*0510*/  @!P2 LOP3.LUT R21, R21, 0x100000, RZ, 0xfc, !PT ;  /* 0x001000001515a812 */ /* 0x000fe200078efcff */
[----:B0-----:R-:W-:-:S08]  /*0520*/  DFMA R10, R18, -R2, 1 ;  /* 0x3ff00000120a742b */ /* 0x001fd00000000802 */
[----:B------:R-:W-:-:S08]  /*0530*/  DFMA R10, R10, R10, R10 ;  /* 0x0000000a0a0a722b */ /* 0x000fd0000000000a */
[----:B------:R-:W-:Y:S01]  /*0540*/  DFMA R18, R18, R10, R18 ;  /* 0x0000000a1212722b */ /* 0x000fe20000000012 */
[----:B------:R-:W-:Y:S01]  /*0550*/  SEL R11, R15, 0x63400000, !P1 ;  /* 0x634000000f0b7807 */ /* 0x000fe20004800000 */
[----:B------:R-:W-:-:S03]  /*0560*/  IMAD.MOV.U32 R10, RZ, RZ, R12 ;  /* 0x000000ffff0a7224 */ /* 0x000fc600078e000c */
[----:B------:R-:W-:-:S03]  /*0570*/  LOP3.LUT R11, R11, 0x800fffff, R13, 0xf8, !PT ;  /* 0x800fffff0b0b7812 */ /* 0x000fc600078ef80d */
[----:B------:R-:W-:-:S03]  /*0580*/  DFMA R22, R18, -R2, 1 ;  /* 0x3ff000001216742b */ /* 0x000fc60000000802 */
[----:B------:R-:W-:-:S05]  /*0590*/  @!P2 DFMA R10, R10, 2, -R20 ;  /* 0x400000000a0aa82b */ /* 0x000fca0000000814 */
[----:B------:R-:W-:Y:S01]  /*05a0*/  DFMA R18, R18, R22, R18 ;  /* 0x000000161212722b */ /* 0x000fe20000000012 */
[----:B------:R-:W-:Y:S02]  /*05b0*/  IMAD.MOV.U32 R22, RZ, RZ, R14 ;  /* 0x000000ffff167224 */ /* 0x000fe400078e000e */
[----:B------:R-:W-:Y:S01]  /*05c0*/  IMAD.MOV.U32 R23, RZ, RZ, R17 ;  /* 0x000000ffff177224 */ /* 0x000fe200078e0011 */
[----:B------:R-:W-:Y:S02]  /*05d0*/  @!P0 LOP3.LUT R23, R3, 0x7ff00000, RZ, 0xc0, !PT ;  /* 0x7ff0000003178812 */ /* 0x000fe400078ec0ff */
[----:B------:R-:W-:Y:S02]  /*05e0*/  @!P2 LOP3.LUT R22, R11, 0x7ff00000, RZ, 0xc0, !PT ;  /* 0x7ff000000b16a812 */ /* 0x000fe400078ec0ff */
[----:B------:R-:W-:Y:S01]  /*05f0*/  DMUL R20, R18, R10 ;  /* 0x0000000a12147228 */ /* 0x000fe20000000000 */
[----:B------:R-:W-:Y:S02]  /*0600*/  VIADD R25, R23, 0xffffffff ;  /* 0xffffffff17197836 */ /* 0x000fe40000000000 */
[----:B------:R-:W-:-:S05]  /*0610*/  VIADD R24, R22, 0xffffffff ;  /* 0xffffffff16187836 */ /* 0x000fca0000000000 */
[----:B------:R-:W-:Y:S01]  /*0620*/  DFMA R16, R20, -R2, R10 ;  /* 0x800000021410722b */ /* 0x000fe2000000000a */
[----:B------:R-:W-:-:S04]  /*0630*/  ISETP.GT.U32.AND P0, PT, R24, 0x7feffffe, PT ;  /* 0x7feffffe1800780c */ /* 0x000fc80003f04070 */
[----:B------:R-:W-:-:S03]  /*0640*/  ISETP.GT.U32.OR P0, PT, R25, 0x7feffffe, P0 ;  /* 0x7feffffe1900780c */ /* 0x000fc60000704470 */
[----:B------:R-:W-:-:S10]  /*0650*/  DFMA R16, R18, R16, R20 ;  /* 0x000000101210722b */ /* 0x000fd40000000014 */
[----:B------:R-:W-:Y:S05]  /*0660*/  @P0 BRA `(.L_x_29) ;  /* 0x00000000006c0947 */ /* 0x000fea0003800000 */
[----:B------:R-:W-:-:S04]  /*0670*/  LOP3.LUT R13, R9, 0x7ff00000, RZ, 0xc0, !PT ;  /* 0x7ff00000090d7812 */ /* 0x000fc800078ec0ff */
[CC--:B------:R-:W-:Y:S02]  /*0680*/  VIADDMNMX R12, R14.reuse, -R13.reuse, 0xb9600000, !PT ;  /* 0xb96000000e0c7446 */ /* 0x0c0fe4000780090d */
[----:B------:R-:W-:Y:S02]  /*0690*/  ISETP.GE.U32.AND P0, PT, R14, R13, PT ;  /* 0x0000000d0e00720c */ /* 0x000fe40003f06070 */
[----:B------:R-:W-:Y:S02]  /*06a0*/  VIMNMX R12, PT, PT, R12, 0x46a00000, PT ;  /* 0x46a000000c0c7848 */ /* 0x000fe40003fe0100 */
[----:B------:R-:W-:-:S05]  /*06b0*/  SEL R15, R15, 0x63400000, !P0 ;  /* 0x634000000f0f7807 */ /* 0x000fca0004000000 */
[----:B------:R-:W-:Y:S02]  /*06c0*/  IMAD.IADD R18, R12, 0x1, -R15 ;  /* 0x000000010c127824 */ /* 0x000fe400078e0a0f */
[----:B------:R-:W-:Y:S02]  /*06d0*/  IMAD.MOV.U32 R12, RZ, RZ, RZ ;  /* 0x000000ffff0c7224 */ /* 0x000fe400078e00ff */
[----:B------:R-:W-:-:S06]  /*06e0*/  VIADD R13, R18, 0x7fe00000 ;  /* 0x7fe00000120d7836 */ /* 0x000fcc0000000000 */
[----:B------:R-:W-:-:S10]  /*06f0*/  DMUL R14, R16, R12 ;  /* 0x0000000c100e7228 */ /* 0x000fd40000000000 */
[----:B------:R-:W-:-:S13]  /*0700*/  FSETP.GTU.AND P0, PT, |R15|, 1.469367938527859385e-39, PT ;  /* 0x001000000f00780b */ /* 0x000fda0003f0c200 */
[----:B------:R-:W-:Y:S05]  /*0710*/  @P0 BRA `(.L_x_30) ;  /* 0x0000000000940947 */ /* 0x000fea0003800000 */
[----:B------:R-:W-:Y:S01]  /*0720*/  DFMA R2, R16, -R2, R10 ;  /* 0x800000021002722b */ /* 0x000fe2000000000a */
[----:B------:R-:W-:-:S09]  /*0730*/  IMAD.MOV.U32 R12, RZ, RZ, RZ ;  /* 0x000000ffff0c7224 */ /* 0x000fd200078e00ff */
[C---:B------:R-:W-:Y:S02]  /*0740*/  FSETP.NEU.AND P0, PT, R3.reuse, RZ, PT ;  /* 0x000000ff0300720b */ /* 0x040fe40003f0d000 */
[----:B------:R-:W-:-:S04]  /*0750*/  LOP3.LUT R9, R3, 0x80000000, R9, 0x48, !PT ;  /* 0x8000000003097812 */ /* 0x000fc800078e4809 */
[----:B------:R-:W-:-:S07]  /*0760*/  LOP3.LUT R13, R9, R13, RZ, 0xfc, !PT ;  /* 0x0000000d090d7212 */ /* 0x000fce00078efcff */
[----:B------:R-:W-:Y:S05]  /*0770*/  @!P0 BRA `(.L_x_30) ;  /* 0x00000000007c8947 */ /* 0x000fea0003800000 */
[----:B------:R-:W-:Y:S01]  /*0780*/  IMAD.MOV R3, RZ, RZ, -R18 ;  /* 0x000000ffff037224 */ /* 0x000fe200078e0a12 */
[----:B------:R-:W-:Y:S01]  /*0790*/  DMUL.RP R12, R16, R12 ;  /* 0x0000000c100c7228 */ /* 0x000fe20000008000 */
[----:B------:R-:W-:-:S06]  /*07a0*/  IMAD.MOV.U32 R2, RZ, RZ, RZ ;  /* 0x000000ffff027224 */ /* 0x000fcc00078e00ff */
[----:B------:R-:W-:-:S03]  /*07b0*/  DFMA R2, R14, -R2, R16 ;  /* 0x800000020e02722b */ /* 0x000fc60000000010 */
[----:B------:R-:W-:-:S03]  /*07c0*/  LOP3.LUT R9, R13, R9, RZ, 0x3c, !PT ;  /* 0x000000090d097212 */ /* 0x000fc600078e3cff */
[----:B------:R-:W-:-:S04]  /*07d0*/  IADD3 R2, PT, PT, -R18, -0x43300000, RZ ;  /* 0xbcd0000012027810 */ /* 0x000fc80007ffe1ff */
[----:B------:R-:W-:-:S04]  /*07e0*/  FSETP.NEU.AND P0, PT, |R3|, R2, PT ;  /* 0x000000020300720b */ /* 0x000fc80003f0d200 */
[----:B------:R-:W-:Y:S02]  /*07f0*/  FSEL R14, R12, R14, !P0 ;  /* 0x0000000e0c0e7208 */ /* 0x000fe40004000000 */
[----:B------:R-:W-:Y:S01]  /*0800*/  FSEL R15, R9, R15, !P0 ;  /* 0x0000000f090f7208 */ /* 0x000fe20004000000 */
[----:B------:R-:W-:Y:S06]  /*0810*/  BRA `(.L_x_30) ;  /* 0x0000000000547947 */ /* 0x000fec0003800000 */
.L_x_29:
[----:B------:R-:W-:-:S14]  /*0820*/  DSETP.NAN.AND P0, PT, R12, R12, PT ;  /* 0x0000000c0c00722a */ /* 0x000fdc0003f08000 */
[----:B------:R-:W-:Y:S05]  /*0830*/  @P0 BRA `(.L_x_31) ;  /* 0x0000000000440947 */ /* 0x000fea0003800000 */
[----:B------:R-:W-:-:S14]  /*0840*/  DSETP.NAN.AND P0, PT, R8, R8, PT ;  /* 0x000000080800722a */ /* 0x000fdc0003f08000 */
[----:B------:R-:W-:Y:S05]  /*0850*/  @P0 BRA `(.L_x_32) ;  /* 0x0000000000300947 */ /* 0x000fea0003800000 */
[----:B------:R-:W-:Y:S01]  /*0860*/  ISETP.NE.AND P0, PT, R22, R23, PT ;  /* 0x000000171600720c */ /* 0x000fe20003f05270 */
[----:B------:R-:W-:Y:S02]  /*0870*/  IMAD.MOV.U32 R14, RZ, RZ, 0x0 ;  /* 0x00000000ff0e7424 */ /* 0x000fe400078e00ff */
[----:B------:R-:W-:-:S10]  /*0880*/  IMAD.MOV.U32 R15, RZ, RZ, -0x80000 ;  /* 0xfff80000ff0f7424 */ /* 0x000fd400078e00ff */
[----:B------:R-:W-:Y:S05]  /*0890*/  @!P0 BRA `(.L_x_30) ;  /* 0x0000000000348947 */ /* 0x000fea0003800000 */
[----:B------:R-:W-:Y:S02]  /*08a0*/  ISETP.NE.AND P0, PT, R22, 0x7ff00000, PT ;  /* 0x7ff000001600780c */ /* 0x000fe40003f05270 */
[----:B------:R-:W-:Y:S02]  /*08b0*/  LOP3.LUT R15, R13, 0x80000000, R9, 0x48, !PT ;  /* 0x800000000d0f7812 */ /* 0x000fe400078e4809 */
[----:B------:R-:W-:-:S13]  /*08c0*/  ISETP.EQ.OR P0, PT, R23, RZ, !P0 ;  /* 0x000000ff1700720c */ /* 0x000fda0004702670 */
[----:B------:R-:W-:Y:S01]  /*08d0*/  @P0 LOP3.LUT R2, R15, 0x7ff00000, RZ, 0xfc, !PT ;  /* 0x7ff000000f020812 */ /* 0x000fe200078efcff */
[----:B------:R-:W-:Y:S02]  /*08e0*/  @!P0 IMAD.MOV.U32 R14, RZ, RZ, RZ ;  /* 0x000000ffff0e8224 */ /* 0x000fe400078e00ff */
[----:B------:R-:W-:Y:S02]  /*08f0*/  @P0 IMAD.MOV.U32 R14, RZ, RZ, RZ ;  /* 0x000000ffff0e0224 */ /* 0x000fe400078e00ff */
[----:B------:R-:W-:Y:S01]  /*0900*/  @P0 IMAD.MOV.U32 R15, RZ, RZ, R2 ;  /* 0x000000ffff0f0224 */ /* 0x000fe200078e0002 */
[----:B------:R-:W-:Y:S06]  /*0910*/  BRA `(.L_x_30) ;  /* 0x0000000000147947 */ /* 0x000fec0003800000 */
.L_x_32:
[----:B------:R-:W-:Y:S01]  /*0920*/  LOP3.LUT R15, R9, 0x80000, RZ, 0xfc, !PT ;  /* 0x00080000090f7812 */ /* 0x000fe200078efcff */
[----:B------:R-:W-:Y:S01]  /*0930*/  IMAD.MOV.U32 R14, RZ, RZ, R8 ;  /* 0x000000ffff0e7224 */ /* 0x000fe200078e0008 */
[----:B------:R-:W-:Y:S06]  /*0940*/  BRA `(.L_x_30) ;  /* 0x0000000000087947 */ /* 0x000fec0003800000 */
.L_x_31:
[----:B------:R-:W-:Y:S01]  /*0950*/  LOP3.LUT R15, R13, 0x80000, RZ, 0xfc, !PT ;  /* 0x000800000d0f7812 */ /* 0x000fe200078efcff */
[----:B------:R-:W-:-:S07]  /*0960*/  IMAD.MOV.U32 R14, RZ, RZ, R12 ;  /* 0x000000ffff0e7224 */ /* 0x000fce00078e000c */
.L_x_30:
[----:B------:R-:W-:Y:S05]  /*0970*/  BSYNC.RECONVERGENT B1 ;  /* 0x0000000000017941 */ /* 0x000fea0003800200 */
.L_x_28:
[----:B------:R-:W-:Y:S02]  /*0980*/  IMAD.MOV.U32 R2, RZ, RZ, R0 ;  /* 0x000000ffff027224 */ /* 0x000fe400078e0000 */
[----:B------:R-:W-:-:S04]  /*0990*/  IMAD.MOV.U32 R3, RZ, RZ, 0x0 ;  /* 0x00000000ff037424 */ /* 0x000fc800078e00ff */
[----:B------:R-:W-:Y:S05]  /*09a0*/  RET.REL.NODEC R2 `(_Z14batch_norm_setPfS_S_ff) ;  /* 0xfffffff402947950 */ /* 0x000fea0003c3ffff */
        .weak           $__internal_1_$__cuda_sm20_dsqrt_rn_f64_mediumpath_v1
        .type           $__internal_1_$__cuda_sm20_dsqrt_rn_f64_mediumpath_v1,@function
        .size           $__internal_1_$__cuda_sm20_dsqrt_rn_f64_mediumpath_v1,(.L_x_124 - $__internal_1_$__cuda_sm20_dsqrt_rn_f64_mediumpath_v1)
$__internal_1_$__cuda_sm20_dsqrt_rn_f64_mediumpath_v1:
[----:B------:R-:W-:Y:S01]  /*09b0*/  ISETP.GE.U32.AND P0, PT, R4, -0x3400000, PT ;  /* 0xfcc000000400780c */ /* 0x000fe20003f06070 */
[----:B------:R-:W-:-:S12]  /*09c0*/  IMAD.MOV.U32 R15, RZ, RZ, R19 ;  /* 0x000000ffff0f7224 */ /* 0x000fd800078e0013 */
[----:B------:R-:W-:Y:S05]  /*09d0*/  @!P0 BRA `(.L_x_33) ;  /* 0x0000000000208947 */ /* 0x000fea0003800000 */
[----:B------:R-:W-:-:S10]  /*09e0*/  DFMA.RM R10, R16, R14, R10 ;  /* 0x0000000e100a722b */ /* 0x000fd4000000400a */
[----:B------:R-:W-:-:S05]  /*09f0*/  IADD3 R4, P0, PT, R10, 0x1, RZ ;  /* 0x000000010a047810 */ /* 0x000fca0007f1e0ff */
[----:B------:R-:W-:-:S06]  /*0a00*/  IMAD.X R5, RZ, RZ, R11, P0 ;  /* 0x000000ffff057224 */ /* 0x000fcc00000e060b */
[----:B------:R-:W-:-:S08]  /*0a10*/  DFMA.RP R2, -R10, R4, R2 ;  /* 0x000000040a02722b */ /* 0x000fd00000008102 */
[----:B------:R-:W-:-:S06]  /*0a20*/  DSETP.GT.AND P0, PT, R2, RZ, PT ;  /* 0x000000ff0200722a */ /* 0x000fcc0003f04000 */
[----:B------:R-:W-:Y:S02]  /*0a30*/  FSEL R4, R4, R10, P0 ;  /* 0x0000000a04047208 */ /* 0x000fe40000000000 */
[----:B------:R-:W-:Y:S01]  /*0a40*/  FSEL R5, R5, R11, P0 ;  /* 0x0000000b05057208 */ /* 0x000fe20000000000 */
[----:B------:R-:W-:Y:S06]  /*0a50*/  BRA `(.L_x_34) ;  /* 0x0000000000647947 */ /* 0x000fec0003800000 */
.L_x_33:
[----:B------:R-:W-:-:S14]  /*0a60*/  DSETP.NE.AND P0, PT, R2, RZ, PT ;  /* 0x000000ff0200722a */ /* 0x000fdc0003f05000 */
[----:B------:R-:W-:Y:S05]  /*0a70*/  @!P0 BRA `(.L_x_35) ;  /* 0x0000000000588947 */ /* 0x000fea0003800000 */
[----:B------:R-:W-:-:S13]  /*0a80*/  ISETP.GE.AND P0, PT, R3, RZ, PT ;  /* 0x000000ff0300720c */ /* 0x000fda0003f06270 */
[----:B------:R-:W-:Y:S02]  /*0a90*/  @!P0 IMAD.MOV.U32 R4, RZ, RZ, 0x0 ;  /* 0x00000000ff048424 */ /* 0x000fe400078e00ff */
[----:B------:R-:W-:Y:S01]  /*0aa0*/  @!P0 IMAD.MOV.U32 R5, RZ, RZ, -0x80000 ;  /* 0xfff80000ff058424 */ /* 0x000fe200078e00ff */
[----:B------:R-:W-:Y:S06]  /*0ab0*/  @!P0 BRA `(.L_x_34) ;  /* 0x00000000004c8947 */ /* 0x000fec0003800000 */
[----:B------:R-:W-:-:S13]  /*0ac0*/  ISETP.GT.AND P0, PT, R3, 0x7fefffff, PT ;  /* 0x7fefffff0300780c */ /* 0x000fda0003f04270 */
[----:B------:R-:W-:Y:S05]  /*0ad0*/  @P0 BRA `(.L_x_35) ;  /* 0x0000000000400947 */ /* 0x000fea0003800000 */
[----:B------:R-:W-:Y:S01]  /*0ae0*/  DMUL R2, R2, 8.11296384146066816958e+31 ;  /* 0x4690000002027828 */ /* 0x000fe20000000000 */
[----:B------:R-:W-:Y:S02]  /*0af0*/  IMAD.MOV.U32 R4, RZ, RZ, RZ ;  /* 0x000000ffff047224 */ /* 0x000fe400078e00ff */
[----:B------:R-:W-:Y:S02]  /*0b00*/  IMAD.MOV.U32 R10, RZ, RZ, 0x0 ;  /* 0x00000000ff0a7424 */ /* 0x000fe400078e00ff */
[----:B------:R-:W-:Y:S01]  /*0b10*/  IMAD.MOV.U32 R11, RZ, RZ, 0x3fd80000 ;  /* 0x3fd80000ff0b7424 */ /* 0x000fe200078e00ff */
[----:B------:R-:W0:Y:S02]  /*0b20*/  MUFU.RSQ64H R5, R3 ;  /* 0x0000000300057308 */ /* 0x000e240000001c00 */
[----:B0-----:R-:W-:-:S08]  /*0b30*/  DMUL R8, R4, R4 ;  /* 0x0000000404087228 */ /* 0x001fd00000000000 */
[----:B------:R-:W-:-:S08]  /*0b40*/  DFMA R8, R2, -R8, 1 ;  /* 0x3ff000000208742b */ /* 0x000fd00000000808 */
[----:B------:R-:W-:Y:S02]  /*0b50*/  DFMA R10, R8, R10, 0.5 ;  /* 0x3fe00000080a742b */ /* 0x000fe4000000000a */
[----:B------:R-:W-:-:S08]  /*0b60*/  DMUL R8, R4, R8 ;  /* 0x0000000804087228 */ /* 0x000fd00000000000 */
[----:B------:R-:W-:-:S08]  /*0b70*/  DFMA R8, R10, R8, R4 ;  /* 0x000000080a08722b */ /* 0x000fd00000000004 */
[----:B------:R-:W-:Y:S02]  /*0b80*/  DMUL R4, R2, R8 ;  /* 0x0000000802047228 */ /* 0x000fe40000000000 */
[----:B------:R-:W-:-:S06]  /*0b90*/  VIADD R9, R9, 0xfff00000 ;  /* 0xfff0000009097836 */ /* 0x000fcc0000000000 */
[----:B------:R-:W-:-:S08]  /*0ba0*/  DFMA R10, R4, -R4, R2 ;  /* 0x80000004040a722b */ /* 0x000fd00000000002 */
[----:B------:R-:W-:-:S10]  /*0bb0*/  DFMA R4, R8, R10, R4 ;  /* 0x0000000a0804722b */ /* 0x000fd40000000004 */
[----:B------:R-:W-:Y:S01]  /*0bc0*/  VIADD R5, R5, 0xfcb00000 ;  /* 0xfcb0000005057836 */ /* 0x000fe20000000000 */
[----:B------:R-:W-:Y:S06]  /*0bd0*/  BRA `(.L_x_34) ;  /* 0x0000000000047947 */ /* 0x000fec0003800000 */
.L_x_35:
[----:B------:R-:W-:-:S11]  /*0be0*/  DADD R4, R2, R2 ;  /* 0x0000000002047229 */ /* 0x000fd60000000002 */
.L_x_34:
[----:B------:R-:W-:Y:S02]  /*0bf0*/  IMAD.MOV.U32 R2, RZ, RZ, R0 ;  /* 0x000000ffff027224 */ /* 0x000fe400078e0000 */
[----:B------:R-:W-:Y:S02]  /*0c00*/  IMAD.MOV.U32 R3, RZ, RZ, 0x0 ;  /* 0x00000000ff037424 */ /* 0x000fe400078e00ff */
[----:B------:R-:W-:Y:S02]  /*0c10*/  IMAD.MOV.U32 R8, RZ, RZ, R4 ;  /* 0x000000ffff087224 */ /* 0x000fe400078e0004 */
[----:B------:R-:W-:Y:S01]  /*0c20*/  IMAD.MOV.U32 R9, RZ, RZ, R5 ;  /* 0x000000ffff097224 */ /* 0x000fe200078e0005 */
[----:B------:R-:W-:Y:S06]  /*0c30*/  RET.REL.NODEC R2 `(_Z14batch_norm_setPfS_S_ff) ;  /* 0xfffffff002f07950 */ /* 0x000fec0003c3ffff */
.L_x_36:
        /* <DEDUP_REMOVED lines=12> */
.L_x_124:


//--------------------- .text._Z10batch_normPfiS_S_ --------------------------
	.section	.text._Z10batch_normPfiS_S_,"ax",@progbits
	.align	128
        .global         _Z10batch_normPfiS_S_
        .type           _Z10batch_normPfiS_S_,@function
        .size           _Z10batch_normPfiS_S_,(.L_x_125 - _Z10batch_normPfiS_S_)
        .other          _Z10batch_normPfiS_S_,@"STO_CUDA_ENTRY STV_DEFAULT"
_Z10batch_normPfiS_S_:
.text._Z10batch_normPfiS_S_:
[----:B------:R-:W-:Y:S08]  /*0000*/  LDC R1, c[0x0][0x37c] ;  /* 0x0000df00ff017b82 */ /* 0x000ff00000000800 */
[----:B------:R-:W0:Y:S01]  /*0010*/  LDC.64 R2, c[0x0][0x390] ;  /* 0x0000e400ff027b82 */ /* 0x000e220000000a00 */
[----:B------:R-:W0:Y:S01]  /*0020*/  LDCU.64 UR10, c[0x0][0x358] ;  /* 0x00006b00ff0a77ac */ /* 0x000e220008000a00 */
[----:B------:R-:W1:Y:S01]  /*0030*/  LDCU UR9, c[0x0][0x388] ;  /* 0x00007100ff0977ac */ /* 0x000e620008000800 */
[----:B0-----:R0:W5:Y:S01]  /*0040*/  LDG.E R7, desc[UR10][R2.64] ;  /* 0x0000000a02077981 */ /* 0x001162000c1e1900 */
[----:B-1----:R-:W-:-:S09]  /*0050*/  UISETP.GE.AND UP0, UPT, UR9, 0x1, UPT ;  /* 0x000000010900788c */ /* 0x002fd2000bf06270 */
[----:B0-----:R-:W-:Y:S05]  /*0060*/  BRA.U !UP0, `(.L_x_37) ;  /* 0x0000000908107547 */ /* 0x001fea000b800000 */
[----:B------:R-:W-:Y:S01]  /*0070*/  UISETP.GE.U32.AND UP2, UPT, UR9, 0x10, UPT ;  /* 0x000000100900788c */ /* 0x000fe2000bf46070 */
[----:B------:R-:W-:Y:S01]  /*0080*/  HFMA2 R0, -RZ, RZ, 0, 0 ;  /* 0x00000000ff007431 */ /* 0x000fe200000001ff */
[----:B------:R-:W-:-:S04]  /*0090*/  ULOP3.LUT UR6, UR9, 0xf, URZ, 0xc0, !UPT ;  /* 0x0000000f09067892 */ /* 0x000fc8000f8ec0ff */
[----:B------:R-:W-:-:S03]  /*00a0*/  UISETP.NE.AND UP1, UPT, UR6, URZ, UPT ;  /* 0x000000ff0600728c */ /* 0x000fc6000bf25270 */
[----:B------:R-:W-:Y:S08]  /*00b0*/  BRA.U !UP2, `(.L_x_38) ;  /* 0x000000010afc7547 */ /* 0x000ff0000b800000 */
[----:B------:R-:W0:Y:S01]  /*00c0*/  LDCU.64 UR4, c[0x0][0x380] ;  /* 0x00007000ff0477ac */ /* 0x000e220008000a00 */
[----:B------:R-:W-:-:S04]  /*00d0*/  ULOP3.LUT UR7, UR9, 0x7ffffff0, URZ, 0xc0, !UPT ;  /* 0x7ffffff009077892 */ /* 0x000fc8000f8ec0ff */
[----:B------:R-:W-:Y:S02]  /*00e0*/  UIADD3 UR8, UPT, UPT, -UR7, URZ, URZ ;  /* 0x000000ff07087290 */ /* 0x000fe4000fffe1ff */
[----:B------:R-:W-:Y:S01]  /*00f0*/  MOV R0, UR7 ;  /* 0x0000000700007c02 */ /* 0x000fe20008000f00 */
[----:B0-----:R-:W-:-:S04]  /*0100*/  UIADD3 UR4, UP2, UPT, UR4, 0x20, URZ ;  /* 0x0000002004047890 */ /* 0x001fc8000ff5e0ff */
[----:B------:R-:W-:Y:S02]  /*0110*/  UIADD3.X UR5, UPT, UPT, URZ, UR5, URZ, UP2, !UPT ;  /* 0x00000005ff057290 */ /* 0x000fe400097fe4ff */
[----:B------:R-:W-:-:S04]  /*0120*/  MOV R6, UR4 ;  /* 0x0000000400067c02 */ /* 0x000fc80008000f00 */
[----:B------:R-:W-:-:S07]  /*0130*/  MOV R13, UR5 ;  /* 0x00000005000d7c02 */ /* 0x000fce0008000f00 */
.L_x_39:
[----:B------:R-:W-:Y:S02]  /*0140*/  MOV R4, R6 ;  /* 0x0000000600047202 */ /* 0x000fe40000000f00 */
[----:B------:R-:W-:-:S05]  /*0150*/  MOV R5, R13 ;  /* 0x0000000d00057202 */ /* 0x000fca0000000f00 */
[----:B------:R-:W2:Y:S02]  /*0160*/  LDG.E R6, desc[UR10][R4.64+-0x20] ;  /* 0xffffe00a04067981 */ /* 0x000ea4000c1e1900 */
[----:B--23-5:R-:W-:-:S05]  /*0170*/  FADD R7, R6, R7 ;  /* 0x0000000706077221 */ /* 0x02cfca0000000000 */
[----:B------:R0:W-:Y:S04]  /*0180*/  STG.E desc[UR10][R2.64], R7 ;  /* 0x0000000702007986 */ /* 0x0001e8000c10190a */
        /* <DEDUP_REMOVED lines=9> */
[----:B------:R-:W0:Y:S02]  /*0220*/  LDG.E R6, desc[UR10][R4.64+-0x10] ;  /* 0xfffff00a04067981 */ /* 0x000e24000c1e1900 */
[----:B0-----:R-:W-:-:S05]  /*0230*/  FADD R7, R13, R6 ;  /* 0x000000060d077221 */ /* 0x001fca0000000000 */
        /* <DEDUP_REMOVED lines=12> */
[----:B------:R-:W-:Y:S04]  /*0300*/  STG.E desc[UR10][R2.64], R7 ;  /* 0x0000000702007986 */ /* 0x000fe8000c10190a */
        /* <DEDUP_REMOVED lines=18> */
[----:B------:R-:W4:Y:S01]  /*0430*/  LDG.E R6, desc[UR10][R4.64+0x1c] ;  /* 0x00001c0a04067981 */ /* 0x000f22000c1e1900 */
[----:B------:R-:W-:-:S04]  /*0440*/  UIADD3 UR8, UPT, UPT, UR8, 0x10, URZ ;  /* 0x0000001008087890 */ /* 0x000fc8000fffe0ff */
[----:B------:R-:W-:Y:S01]  /*0450*/  UISETP.NE.AND UP2, UPT, UR8, URZ, UPT ;  /* 0x000000ff0800728c */ /* 0x000fe2000bf45270 */
[----:B----4-:R-:W-:Y:S01]  /*0460*/  FADD R7, R11, R6 ;  /* 0x000000060b077221 */ /* 0x010fe20000000000 */
[----:B------:R-:W-:-:S04]  /*0470*/  IADD3 R6, P0, PT, R4, 0x40, RZ ;  /* 0x0000004004067810 */ /* 0x000fc80007f1e0ff */
[----:B------:R3:W-:Y:S01]  /*0480*/  STG.E desc[UR10][R2.64], R7 ;  /* 0x0000000702007986 */ /* 0x0007e2000c10190a */
[----:B--2---:R-:W-:Y:S02]  /*0490*/  IADD3.X R13, PT, PT, RZ, R5, RZ, P0, !PT ;  /* 0x00000005ff0d7210 */ /* 0x004fe400007fe4ff */
[----:B------:R-:W-:Y:S06]  /*04a0*/  BRA.U UP2, `(.L_x_39) ;  /* 0xfffffffd02247547 */ /* 0x000fec000b83ffff */
.L_x_38:
[----:B------:R-:W-:Y:S05]  /*04b0*/  BRA.U !UP1, `(.L_x_37) ;  /* 0x0000000109fc7547 */ /* 0x000fea000b800000 */
[----:B------:R-:W-:Y:S02]  /*04c0*/  UISETP.GE.U32.AND UP1, UPT, UR6, 0x8, UPT ;  /* 0x000000080600788c */ /* 0x000fe4000bf26070 */
[----:B------:R-:W-:-:S04]  /*04d0*/  ULOP3.LUT UR5, UR9, 0x7, URZ, 0xc0, !UPT ;  /* 0x0000000709057892 */ /* 0x000fc8000f8ec0ff */
[----:B------:R-:W-:-:S03]  /*04e0*/  UISETP.NE.AND UP2, UPT, UR5, URZ, UPT ;  /* 0x000000ff0500728c */ /* 0x000fc6000bf45270 */
[----:B------:R-:W-:Y:S08]  /*04f0*/  BRA.U !UP1, `(.L_x_40) ;  /* 0x00000001096c7547 */ /* 0x000ff0000b800000 */
[----:B------:R-:W0:Y:S02]  /*0500*/  LDC.64 R4, c[0x0][0x380] ;  /* 0x0000e000ff047b82 */ /* 0x000e240000000a00 */
[----:B0-----:R-:W-:-:S05]  /*0510*/  IMAD.WIDE.U32 R4, R0, 0x4, R4 ;  /* 0x0000000400047825 */ /* 0x001fca00078e0004 */
[----:B------:R-:W3:Y:S02]  /*0520*/  LDG.E R6, desc[UR10][R4.64] ;  /* 0x0000000a04067981 */ /* 0x000ee4000c1e1900 */
[----:B---3-5:R-:W-:-:S05]  /*0530*/  FADD R7, R7, R6 ;  /* 0x0000000607077221 */ /* 0x028fca0000000000 */
[----:B------:R-:W-:Y:S04]  /*0540*/  STG.E desc[UR10][R2.64], R7 ;  /* 0x0000000702007986 */ /* 0x000fe8000c10190a */
[----:B------:R-:W2:Y:S02]  /*0550*/  LDG.E R6, desc[UR10][R4.64+0x4] ;  /* 0x0000040a04067981 */ /* 0x000ea4000c1e1900 */
[----:B--2---:R-:W-:-:S05]  /*0560*/  FADD R9, R7, R6 ;  /* 0x0000000607097221 */ /* 0x004fca0000000000 */
        /* <DEDUP_REMOVED lines=16> */
[----:B------:R-:W3:Y:S01]  /*0670*/  LDG.E R6, desc[UR10][R4.64+0x1c] ;  /* 0x00001c0a04067981 */ /* 0x000ee2000c1e1900 */
[----:B------:R-:W-:Y:S01]  /*0680*/  IADD3 R0, PT, PT, R0, 0x8, RZ ;  /* 0x0000000800007810 */ /* 0x000fe20007ffe0ff */
[----:B---3--:R-:W-:-:S05]  /*0690*/  FADD R7, R11, R6 ;  /* 0x000000060b077221 */ /* 0x008fca0000000000 */
[----:B------:R2:W-:Y:S02]  /*06a0*/  STG.E desc[UR10][R2.64], R7 ;  /* 0x0000000702007986 */ /* 0x0005e4000c10190a */
.L_x_40:
[----:B------:R-:W-:Y:S05]  /*06b0*/  BRA.U !UP2, `(.L_x_37) ;  /* 0x000000010a7c7547 */ /* 0x000fea000b800000 */
[----:B------:R-:W-:Y:S02]  /*06c0*/  UISETP.GE.U32.AND UP1, UPT, UR5, 0x4, UPT ;  /* 0x000000040500788c */ /* 0x000fe4000bf26070 */
[----:B------:R-:W-:-:S04]  /*06d0*/  ULOP3.LUT UR4, UR9, 0x3, URZ, 0xc0, !UPT ;  /* 0x0000000309047892 */ /* 0x000fc8000f8ec0ff */
[----:B------:R-:W-:-:S03]  /*06e0*/  UISETP.NE.AND UP2, UPT, UR4, URZ, UPT ;  /* 0x000000ff0400728c */ /* 0x000fc6000bf45270 */
[----:B------:R-:W-:Y:S08]  /*06f0*/  BRA.U !UP1, `(.L_x_41) ;  /* 0x00000001093c7547 */ /* 0x000ff0000b800000 */
[----:B------:R-:W0:Y:S02]  /*0700*/  LDC.64 R4, c[0x0][0x380] ;  /* 0x0000e000ff047b82 */ /* 0x000e240000000a00 */
[----:B0-----:R-:W-:-:S05]  /*0710*/  IMAD.WIDE.U32 R4, R0, 0x4, R4 ;  /* 0x0000000400047825 */ /* 0x001fca00078e0004 */
        /* <DEDUP_REMOVED lines=13> */
.L_x_41:
[----:B------:R-:W-:Y:S05]  /*07f0*/  BRA.U !UP2, `(.L_x_37) ;  /* 0x000000010a2c7547 */ /* 0x000fea000b800000 */
[----:B------:R-:W1:Y:S01]  /*0800*/  LDC.64 R4, c[0x0][0x380] ;  /* 0x0000e000ff047b82 */ /* 0x000e620000000a00 */
[----:B------:R-:W-:Y:S01]  /*0810*/  UIADD3 UR4, UPT, UPT, -UR4, URZ, URZ ;  /* 0x000000ff04047290 */ /* 0x000fe2000fffe1ff */
[----:B-1----:R-:W-:-:S11]  /*0820*/  IMAD.WIDE.U32 R4, R0, 0x4, R4 ;  /* 0x0000000400047825 */ /* 0x002fd600078e0004 */
.L_x_42:
[----:B-1----:R1:W0:Y:S01]  /*0830*/  LDG.E R0, desc[UR10][R4.64] ;  /* 0x0000000a04007981 */ /* 0x002222000c1e1900 */
[----:B------:R-:W-:-:S04]  /*0840*/  UIADD3 UR4, UPT, UPT, UR4, 0x1, URZ ;  /* 0x0000000104047890 */ /* 0x000fc8000fffe0ff */
[----:B------:R-:W-:Y:S01]  /*0850*/  UISETP.NE.AND UP1, UPT, UR4, URZ, UPT ;  /* 0x000000ff0400728c */ /* 0x000fe2000bf25270 */
[----:B-1----:R-:W-:-:S04]  /*0860*/  IADD3 R4, P0, PT, R4, 0x4, RZ ;  /* 0x0000000404047810 */ /* 0x002fc80007f1e0ff */
[----:B------:R-:W-:Y:S01]  /*0870*/  IADD3.X R5, PT, PT, RZ, R5, RZ, P0, !PT ;  /* 0x00000005ff057210 */ /* 0x000fe200007fe4ff */
[----:B0-23-5:R-:W-:-:S05]  /*0880*/  FADD R7, R0, R7 ;  /* 0x0000000700077221 */ /* 0x02dfca0000000000 */
[----:B------:R1:W-:Y:S01]  /*0890*/  STG.E desc[UR10][R2.64], R7 ;  /* 0x0000000702007986 */ /* 0x0003e2000c10190a */
[----:B------:R-:W-:Y:S05]  /*08a0*/  BRA.U UP1, `(.L_x_42) ;  /* 0xfffffffd01e07547 */ /* 0x000fea000b83ffff */
.L_x_37:
[----:B0123--:R-:W-:-:S04]  /*08b0*/  I2FP.F32.S32 R3, UR9 ;  /* 0x0000000900037c45 */ /* 0x00ffc80008201400 */
[----:B------:R-:W0:Y:S08]  /*08c0*/  MUFU.RCP R0, R3 ;  /* 0x0000000300007308 */ /* 0x000e300000001000 */
[----:B-----5:R-:W1:Y:S01]  /*08d0*/  FCHK P0, R7, R3 ;  /* 0x0000000307007302 */ /* 0x020e620000000000 */
[----:B0-----:R-:W-:-:S04]  /*08e0*/  FFMA R5, -R3, R0, 1 ;  /* 0x3f80000003057423 */ /* 0x001fc80000000100 */
[----:B------:R-:W-:-:S04]  /*08f0*/  FFMA R0, R0, R5, R0 ;  /* 0x0000000500007223 */ /* 0x000fc80000000000 */
[----:B------:R-:W-:-:S04]  /*0900*/  FFMA R2, R0, R7, RZ ;  /* 0x0000000700027223 */ /* 0x000fc800000000ff */
[----:B------:R-:W-:-:S04]  /*0910*/  FFMA R5, -R3, R2, R7 ;  /* 0x0000000203057223 */ /* 0x000fc80000000107 */
[----:B------:R-:W-:Y:S01]  /*0920*/  FFMA R9, R0, R5, R2 ;  /* 0x0000000500097223 */ /* 0x000fe20000000002 */
[----:B-1----:R-:W-:Y:S06]  /*0930*/  @!P0 BRA `(.L_x_43) ;  /* 0x0000000000108947 */ /* 0x002fec0003800000 */
[----:B------:R-:W-:Y:S02]  /*0940*/  MOV R0, R7 ;  /* 0x0000000700007202 */ /* 0x000fe40000000f00 */
[----:B------:R-:W-:-:S07]  /*0950*/  MOV R2, 0x970 ;  /* 0x0000097000027802 */ /* 0x000fce0000000f00 */
[----:B------:R-:W-:Y:S05]  /*0960*/  CALL.REL.NOINC `($__internal_2_$__cuda_sm3x_div_rn_noftz_f32_slowpath) ;  /* 0x0000000c00687944 */ /* 0x000fea0003c00000 */
[----:B------:R-:W-:-:S07]  /*0970*/  MOV R9, R0 ;  /* 0x0000000000097202 */ /* 0x000fce0000000f00 */
.L_x_43:
[----:B------:R-:W0:Y:S02]  /*0980*/  LDC.64 R4, c[0x0][0x390] ;  /* 0x0000e400ff047b82 */ /* 0x000e240000000a00 */
[----:B0-----:R0:W-:Y:S01]  /*0990*/  STG.E desc[UR10][R4.64], R9 ;  /* 0x0000000904007986 */ /* 0x0011e2000c10190a */
[----:B------:R-:W-:Y:S05]  /*09a0*/  BRA.U !UP0, `(.L_x_44) ;  /* 0x0000000d08147547 */ /* 0x000fea000b800000 */
[----:B------:R-:W1:Y:S01]  /*09b0*/  LDCU UR4, c[0x0][0x388] ;  /* 0x00007100ff0477ac */ /* 0x000e620008000800 */
[----:B------:R-:W-:Y:S01]  /*09c0*/  HFMA2 R0, -RZ, RZ, 0, 0 ;  /* 0x00000000ff007431 */ /* 0x000fe200000001ff */
[----:B-1----:R-:W-:Y:S02]  /*09d0*/  UISETP.GE.U32.AND UP1, UPT, UR4, 0x10, UPT ;  /* 0x000000100400788c */ /* 0x002fe4000bf26070 */
[----:B------:R-:W-:-:S04]  /*09e0*/  ULOP3.LUT UR8, UR4, 0xf, URZ, 0xc0, !UPT ;  /* 0x0000000f04087892 */ /* 0x000fc8000f8ec0ff */
[----:B------:R-:W-:-:S03]  /*09f0*/  UISETP.NE.AND UP0, UPT, UR8, URZ, UPT ;  /* 0x000000ff0800728c */ /* 0x000fc6000bf05270 */
[----:B------:R-:W-:Y:S08]  /*0a00*/  BRA.U !UP1, `(.L_x_45) ;  /* 0x00000005097c7547 */ /* 0x000ff0000b800000 */
[----:B------:R-:W1:Y:S01]  /*0a10*/  LDC.64 R6, c[0x0][0x398] ;  /* 0x0000e600ff067b82 */ /* 0x000e620000000a00 */
[----:B------:R-:W2:Y:S01]  /*0a20*/  LDCU.64 UR6, c[0x0][0x380] ;  /* 0x00007000ff0677ac */ /* 0x000ea20008000a00 */
[----:B-1----:R1:W5:Y:S01]  /*0a30*/  LDG.E R11, desc[UR10][R6.64] ;  /* 0x0000000a060b7981 */ /* 0x002362000c1e1900 */
[----:B--2---:R-:W-:Y:S02]  /*0a40*/  UIADD3 UR6, UP1, UPT, UR6, 0x20, URZ ;  /* 0x0000002006067890 */ /* 0x004fe4000ff3e0ff */
[----:B------:R-:W-:Y:S02]  /*0a50*/  ULOP3.LUT UR9, UR4, 0x7ffffff0, URZ, 0xc0, !UPT ;  /* 0x7ffffff004097892 */ /* 0x000fe4000f8ec0ff */
[----:B------:R-:W-:Y:S02]  /*0a60*/  UIADD3.X UR7, UPT, UPT, URZ, UR7, URZ, UP1, !UPT ;  /* 0x00000007ff077290 */ /* 0x000fe40008ffe4ff */
[----:B------:R-:W-:Y:S01]  /*0a70*/  MOV R8, UR6 ;  /* 0x0000000600087c02 */ /* 0x000fe20008000f00 */
[----:B------:R-:W-:-:S02]  /*0a80*/  UIADD3 UR5, UPT, UPT, -UR9, URZ, URZ ;  /* 0x000000ff09057290 */ /* 0x000fc4000fffe1ff */
[----:B------:R-:W-:Y:S02]  /*0a90*/  MOV R0, UR9 ;  /* 0x0000000900007c02 */ /* 0x000fe40008000f00 */
[----:B01----:R-:W-:-:S08]  /*0aa0*/  MOV R9, UR7 ;  /* 0x0000000700097c02 */ /* 0x003fd00008000f00 */
.L_x_46:
[----:B-1----:R-:W2:Y:S04]  /*0ab0*/  LDG.E R13, desc[UR10][R4.64] ;  /* 0x0000000a040d7981 */ /* 0x002ea8000c1e1900 */
[----:B------:R-:W2:Y:S02]  /*0ac0*/  LDG.E R2, desc[UR10][R8.64+-0x20] ;  /* 0xffffe00a08027981 */ /* 0x000ea4000c1e1900 */
[----:B--2---:R-:W-:-:S04]  /*0ad0*/  FADD R2, R2, -R13 ;  /* 0x8000000d02027221 */ /* 0x004fc80000000000 */
[----:B-----5:R-:W-:-:S05]  /*0ae0*/  FFMA R11, R2, R2, R11 ;  /* 0x00000002020b7223 */ /* 0x020fca000000000b */
[----:B------:R0:W-:Y:S04]  /*0af0*/  STG.E desc[UR10][R6.64], R11 ;  /* 0x0000000b06007986 */ /* 0x0001e8000c10190a */
[----:B------:R-:W2:Y:S04]  /*0b00*/  LDG.E R2, desc[UR10][R8.64+-0x1c] ;  /* 0xffffe40a08027981 */ /* 0x000ea8000c1e1900 */
[----:B------:R-:W2:Y:S02]  /*0b10*/  LDG.E R13, desc[UR10][R4.64] ;  /* 0x0000000a040d7981 */ /* 0x000ea4000c1e1900 */
[----:B--2---:R-:W-:-:S04]  /*0b20*/  FADD R2, R2, -R13 ;  /* 0x8000000d02027221 */ /* 0x004fc80000000000 */
[----:B------:R-:W-:-:S05]  /*0b30*/  FFMA R13, R2, R2, R11 ;  /* 0x00000002020d7223 */ /* 0x000fca000000000b */
[----:B------:R1:W-:Y:S04]  /*0b40*/  STG.E desc[UR10][R6.64], R13 ;  /* 0x0000000d06007986 */ /* 0x0003e8000c10190a */
[----:B------:R-:W2:Y:S04]  /*0b50*/  LDG.E R2, desc[UR10][R8.64+-0x18] ;  /* 0xffffe80a08027981 */ /* 0x000ea8000c1e1900 */
[----:B------:R-:W2:Y:S02]  /*0b60*/  LDG.E R15, desc[UR10][R4.64] ;  /* 0x0000000a040f7981 */ /* 0x000ea4000c1e1900 */
[----:B--2---:R-:W-:-:S04]  /*0b70*/  FADD R2, R2, -R15 ;  /* 0x8000000f02027221 */ /* 0x004fc80000000000 */
[----:B------:R-:W-:-:S05]  /*0b80*/  FFMA R15, R2, R2, R13 ;  /* 0x00000002020f7223 */ /* 0x000fca000000000d */
[----:B------:R2:W-:Y:S04]  /*0b90*/  STG.E desc[UR10][R6.64], R15 ;  /* 0x0000000f06007986 */ /* 0x0005e8000c10190a */
[----:B------:R-:W3:Y:S04]  /*0ba0*/  LDG.E R2, desc[UR10][R8.64+-0x14] ;  /* 0xffffec0a08027981 */ /* 0x000ee8000c1e1900 */
[----:B0-----:R-:W3:Y:S02]  /*0bb0*/  LDG.E R11, desc[UR10][R4.64] ;  /* 0x0000000a040b7981 */ /* 0x001ee4000c1e1900 */
[----:B---3--:R-:W-:-:S04]  /*0bc0*/  FADD R2, R2, -R11 ;  /* 0x8000000b02027221 */ /* 0x008fc80000000000 */
[----:B------:R-:W-:-:S05]  /*0bd0*/  FFMA R11, R2, R2, R15 ;  /* 0x00000002020b7223 */ /* 0x000fca000000000f */
[----:B------:R0:W-:Y:S04]  /*0be0*/  STG.E desc[UR10][R6.64], R11 ;  /* 0x0000000b06007986 */ /* 0x0001e8000c10190a */
[----:B------:R-:W3:Y:S04]  /*0bf0*/  LDG.E R2, desc[UR10][R8.64+-0x10] ;  /* 0xfffff00a08027981 */ /* 0x000ee8000c1e1900 */
[----:B-1----:R-:W3:Y:S02]  /*0c00*/  LDG.E R13, desc[UR10][R4.64] ;  /* 0x0000000a040d7981 */ /* 0x002ee4000c1e1900 */
[----:B---3--:R-:W-:-:S04]  /*0c10*/  FADD R2, R2, -R13 ;  /* 0x8000000d02027221 */ /* 0x008fc80000000000 */
[----:B------:R-:W-:-:S05]  /*0c20*/  FFMA R13, R2, R2, R11 ;  /* 0x00000002020d7223 */ /* 0x000fca000000000b */
[----:B------:R1:W-:Y:S04]  /*0c30*/  STG.E desc[UR10][R6.64], R13 ;  /* 0x0000000d06007986 */ /* 0x0003e8000c10190a */
[----:B------:R-:W3:Y:S04]  /*0c40*/  LDG.E R2, desc[UR10][R8.64+-0xc] ;  /* 0xfffff40a08027981 */ /* 0x000ee8000c1e1900 */
[----:B--2---:R-:W3:Y:S02]  /*0c50*/  LDG.E R15, desc[UR10][R4.64] ;  /* 0x0000000a040f7981 */ /* 0x004ee4000c1e1900 */
[----:B---3--:R-:W-:-:S04]  /*0c60*/  FADD R2, R2, -R15 ;  /* 0x8000000f02027221 */ /* 0x008fc80000000000 */
        /* <DEDUP_REMOVED lines=47> */
[----:B------:R2:W3:Y:S04]  /*0f60*/  LDG.E R2, desc[UR10][R8.64+0x1c] ;  /* 0x00001c0a08027981 */ /* 0x0004e8000c1e1900 */
[----:B0-----:R-:W3:Y:S01]  /*0f70*/  LDG.E R11, desc[UR10][R4.64] ;  /* 0x0000000a040b7981 */ /* 0x001ee2000c1e1900 */
[----:B------:R-:W-:-:S04]  /*0f80*/  UIADD3 UR5, UPT, UPT, UR5, 0x10, URZ ;  /* 0x0000001005057890 */ /* 0x000fc8000fffe0ff */
[----:B------:R-:W-:Y:S01]  /*0f90*/  UISETP.NE.AND UP1, UPT, UR5, URZ, UPT ;  /* 0x000000ff0500728c */ /* 0x000fe2000bf25270 */
[----:B--2---:R-:W-:-:S04]  /*0fa0*/  IADD3 R8, P0, PT, R8, 0x40, RZ ;  /* 0x0000004008087810 */ /* 0x004fc80007f1e0ff */
[----:B------:R-:W-:Y:S01]  /*0fb0*/  IADD3.X R9, PT, PT, RZ, R9, RZ, P0, !PT ;  /* 0x00000009ff097210 */ /* 0x000fe200007fe4ff */
[----:B---3--:R-:W-:-:S04]  /*0fc0*/  FADD R2, R2, -R11 ;  /* 0x8000000b02027221 */ /* 0x008fc80000000000 */
[----:B------:R-:W-:-:S05]  /*0fd0*/  FFMA R11, R2, R2, R15 ;  /* 0x00000002020b7223 */ /* 0x000fca000000000f */
[----:B------:R1:W-:Y:S01]  /*0fe0*/  STG.E desc[UR10][R6.64], R11 ;  /* 0x0000000b06007986 */ /* 0x0003e2000c10190a */
[----:B------:R-:W-:Y:S05]  /*0ff0*/  BRA.U UP1, `(.L_x_46) ;  /* 0xfffffff901ac7547 */ /* 0x000fea000b83ffff */
.L_x_45:
[----:B------:R-:W-:Y:S05]  /*1000*/  BRA.U !UP0, `(.L_x_44) ;  /* 0x00000005087c7547 */ /* 0x000fea000b800000 */
[----:B------:R-:W-:Y:S02]  /*1010*/  UISETP.GE.U32.AND UP0, UPT, UR8, 0x8, UPT ;  /* 0x000000080800788c */ /* 0x000fe4000bf06070 */
[----:B------:R-:W-:-:S04]  /*1020*/  ULOP3.LUT UR5, UR4, 0x7, URZ, 0xc0, !UPT ;  /* 0x0000000704057892 */ /* 0x000fc8000f8ec0ff */
[----:B------:R-:W-:-:S03]  /*1030*/  UISETP.NE.AND UP1, UPT, UR5, URZ, UPT ;  /* 0x000000ff0500728c */ /* 0x000fc6000bf25270 */
[----:B------:R-:W-:Y:S08]  /*1040*/  BRA.U !UP0, `(.L_x_47) ;  /* 0x0000000108b47547 */ /* 0x000ff0000b800000 */
[----:B0-----:R-:W0:Y:S01]  /*1050*/  LDC.64 R8, c[0x0][0x380] ;  /* 0x0000e000ff087b82 */ /* 0x001e220000000a00 */
[----:B-1----:R-:W2:Y:S07]  /*1060*/  LDG.E R11, desc[UR10][R4.64] ;  /* 0x0000000a040b7981 */ /* 0x002eae000c1e1900 */
[----:B------:R-:W1:Y:S01]  /*1070*/  LDC.64 R6, c[0x0][0x398] ;  /* 0x0000e600ff067b82 */ /* 0x000e620000000a00 */
[----:B0-----:R-:W-:-:S05]  /*1080*/  IMAD.WIDE.U32 R8, R0, 0x4, R8 ;  /* 0x0000000400087825 */ /* 0x001fca00078e0008 */
[----:B------:R-:W2:Y:S04]  /*1090*/  LDG.E R2, desc[UR10][R8.64] ;  /* 0x0000000a08027981 */ /* 0x000ea8000c1e1900 */
[----:B-1----:R-:W3:Y:S01]  /*10a0*/  LDG.E R13, desc[UR10][R6.64] ;  /* 0x0000000a060d7981 */ /* 0x002ee2000c1e1900 */
[----:B--2---:R-:W-:-:S04]  /*10b0*/  FADD R2, R2, -R11 ;  /* 0x8000000b02027221 */ /* 0x004fc80000000000 */
[----:B---3--:R-:W-:-:S05]  /*10c0*/  FFMA R11, R2, R2, R13 ;  /* 0x00000002020b7223 */ /* 0x008fca000000000d */
        /* <DEDUP_REMOVED lines=32> */
[----:B-1----:R-:W3:Y:S01]  /*12d0*/  LDG.E R13, desc[UR10][R4.64] ;  /* 0x0000000a040d7981 */ /* 0x002ee2000c1e1900 */
[----:B------:R-:W-:Y:S01]  /*12e0*/  IADD3 R0, PT, PT, R0, 0x8, RZ ;  /* 0x0000000800007810 */ /* 0x000fe20007ffe0ff */
[----:B---3--:R-:W-:-:S04]  /*12f0*/  FADD R2, R2, -R13 ;  /* 0x8000000d02027221 */ /* 0x008fc80000000000 */
[----:B------:R-:W-:-:S05]  /*1300*/  FFMA R13, R2, R2, R11 ;  /* 0x00000002020d7223 */ /* 0x000fca000000000b */
[----:B------:R2:W-:Y:S02]  /*1310*/  STG.E desc[UR10][R6.64], R13 ;  /* 0x0000000d06007986 */ /* 0x0005e4000c10190a */
.L_x_47:
[----:B------:R-:W-:Y:S05]  /*1320*/  BRA.U !UP1, `(.L_x_44) ;  /* 0x0000000109b47547 */ /* 0x000fea000b800000 */
[----:B------:R-:W-:Y:S02]  /*1330*/  UISETP.GE.U32.AND UP0, UPT, UR5, 0x4, UPT ;  /* 0x000000040500788c */ /* 0x000fe4000bf06070 */
[----:B------:R-:W-:-:S04]  /*1340*/  ULOP3.LUT UR4, UR4, 0x3, URZ, 0xc0, !UPT ;  /* 0x0000000304047892 */ /* 0x000fc8000f8ec0ff */
[----:B------:R-:W-:-:S03]  /*1350*/  UISETP.NE.AND UP1, UPT, UR4, URZ, UPT ;  /* 0x000000ff0400728c */ /* 0x000fc6000bf25270 */
[----:B------:R-:W-:Y:S08]  /*1360*/  BRA.U !UP0, `(.L_x_48) ;  /* 0x0000000108647547 */ /* 0x000ff0000b800000 */
[----:B0-----:R-:W0:Y:S01]  /*1370*/  LDC.64 R8, c[0x0][0x380] ;  /* 0x0000e000ff087b82 */ /* 0x001e220000000a00 */
[----:B-12---:R-:W2:Y:S07]  /*1380*/  LDG.E R11, desc[UR10][R4.64] ;  /* 0x0000000a040b7981 */ /* 0x006eae000c1e1900 */
        /* <DEDUP_REMOVED lines=17> */
[----:B------:R-:W2:Y:S04]  /*14a0*/  LDG.E R2, desc[UR10][R8.64+0xc] ;  /* 0x00000c0a08027981 */ /* 0x000ea8000c1e1900 */
[----:B0-----:R-:W2:Y:S01]  /*14b0*/  LDG.E R11, desc[UR10][R4.64] ;  /* 0x0000000a040b7981 */ /* 0x001ea2000c1e1900 */
[----:B------:R-:W-:Y:S01]  /*14c0*/  IADD3 R0, PT, PT, R0, 0x4, RZ ;  /* 0x0000000400007810 */ /* 0x000fe20007ffe0ff */
[----:B--2---:R-:W-:-:S04]  /*14d0*/  FADD R2, R2, -R11 ;  /* 0x8000000b02027221 */ /* 0x004fc80000000000 */
[----:B------:R-:W-:-:S05]  /*14e0*/  FFMA R11, R2, R2, R15 ;  /* 0x00000002020b7223 */ /* 0x000fca000000000f */
[----:B------:R3:W-:Y:S02]  /*14f0*/  STG.E desc[UR10][R6.64], R11 ;  /* 0x0000000b06007986 */ /* 0x0007e4000c10190a */
.L_x_48:
[----:B------:R-:W-:Y:S05]  /*1500*/  BRA.U !UP1, `(.L_x_44) ;  /* 0x00000001093c7547 */ /* 0x000fea000b800000 */
[----:B0-----:R-:W0:Y:S08]  /*1510*/  LDC.64 R8, c[0x0][0x398] ;  /* 0x0000e600ff087b82 */ /* 0x001e300000000a00 */
[----:B-123--:R-:W1:Y:S01]  /*1520*/  LDC.64 R6, c[0x0][0x380] ;  /* 0x0000e000ff067b82 */ /* 0x00ee620000000a00 */
[----:B0-----:R0:W5:Y:S01]  /*1530*/  LDG.E R11, desc[UR10][R8.64] ;  /* 0x0000000a080b7981 */ /* 0x001162000c1e1900 */
[----:B------:R-:W-:Y:S01]  /*1540*/  UIADD3 UR4, UPT, UPT, -UR4, URZ, URZ ;  /* 0x000000ff04047290 */ /* 0x000fe2000fffe1ff */
[----:B-1----:R-:W-:-:S11]  /*1550*/  IMAD.WIDE.U32 R6, R0, 0x4, R6 ;  /* 0x0000000400067825 */ /* 0x002fd600078e0006 */
.L_x_49:
[----:B------:R-:W2:Y:S04]  /*1560*/  LDG.E R13, desc[UR10][R4.64] ;  /* 0x0000000a040d7981 */ /* 0x000ea8000c1e1900 */
[----:B------:R1:W2:Y:S01]  /*1570*/  LDG.E R0, desc[UR10][R6.64] ;  /* 0x0000000a06007981 */ /* 0x0002a2000c1e1900 */
[----:B------:R-:W-:-:S04]  /*1580*/  UIADD3 UR4, UPT, UPT, UR4, 0x1, URZ ;  /* 0x0000000104047890 */ /* 0x000fc8000fffe0ff */
[----:B------:R-:W-:Y:S01]  /*1590*/  UISETP.NE.AND UP0, UPT, UR4, URZ, UPT ;  /* 0x000000ff0400728c */ /* 0x000fe2000bf05270 */
[----:B-1----:R-:W-:-:S04]  /*15a0*/  IADD3 R6, P0, PT, R6, 0x4, RZ ;  /* 0x0000000406067810 */ /* 0x002fc80007f1e0ff */
[----:B------:R-:W-:Y:S01]  /*15b0*/  IADD3.X R7, PT, PT, RZ, R7, RZ, P0, !PT ;  /* 0x00000007ff077210 */ /* 0x000fe200007fe4ff */
[----:B--2---:R-:W-:-:S04]  /*15c0*/  FADD R0, R0, -R13 ;  /* 0x8000000d00007221 */ /* 0x004fc80000000000 */
[----:B----45:R-:W-:-:S05]  /*15d0*/  FFMA R11, R0, R0, R11 ;  /* 0x00000000000b7223 */ /* 0x030fca000000000b */
[----:B------:R4:W-:Y:S01]  /*15e0*/  STG.E desc[UR10][R8.64], R11 ;  /* 0x0000000b08007986 */ /* 0x0009e2000c10190a */
[----:B------:R-:W-:Y:S05]  /*15f0*/  BRA.U UP0, `(.L_x_49) ;  /* 0xfffffffd00d87547 */ /* 0x000fea000b83ffff */
.L_x_44:
[----:B0-----:R-:W0:Y:S02]  /*1600*/  LDC.64 R4, c[0x0][0x398] ;  /* 0x0000e600ff047b82 */ /* 0x001e240000000a00 */
[----:B0-----:R-:W5:Y:S01]  /*1610*/  LDG.E R4, desc[UR10][R4.64] ;  /* 0x0000000a04047981 */ /* 0x001f62000c1e1900 */
[----:B------:R-:W1:Y:S02]  /*1620*/  MUFU.RCP R0, R3 ;  /* 0x0000000300007308 */ /* 0x000e640000001000 */
[----:B-123--:R-:W-:-:S04]  /*1630*/  FFMA R7, -R3, R0, 1 ;  /* 0x3f80000003077423 */ /* 0x00efc80000000100 */
[----:B------:R-:W-:Y:S02]  /*1640*/  FFMA R0, R0, R7, R0 ;  /* 0x0000000700007223 */ /* 0x000fe40000000000 */
[----:B-----5:R-:W0:Y:S02]  /*1650*/  FCHK P0, R4, R3 ;  /* 0x0000000304007302 */ /* 0x020e240000000000 */
[----:B------:R-:W-:-:S04]  /*1660*/  FFMA R2, R0, R4, RZ ;  /* 0x0000000400027223 */ /* 0x000fc800000000ff */
[----:B------:R-:W-:-:S04]  /*1670*/  FFMA R7, -R3, R2, R4 ;  /* 0x0000000203077223 */ /* 0x000fc80000000104 */
[----:B------:R-:W-:Y:S01]  /*1680*/  FFMA R7, R0, R7, R2 ;  /* 0x0000000700077223 */ /* 0x000fe20000000002 */
[----:B0-----:R-:W-:Y:S06]  /*1690*/  @!P0 BRA `(.L_x_50) ;  /* 0x0000000000108947 */ /* 0x001fec0003800000 */
[----:B------:R-:W-:Y:S02]  /*16a0*/  MOV R0, R4 ;  /* 0x0000000400007202 */ /* 0x000fe40000000f00 */
[----:B------:R-:W-:-:S07]  /*16b0*/  MOV R2, 0x16d0 ;  /* 0x000016d000027802 */ /* 0x000fce0000000f00 */
[----:B----4-:R-:W-:Y:S05]  /*16c0*/  CALL.REL.NOINC `($__internal_2_$__cuda_sm3x_div_rn_noftz_f32_slowpath) ;  /* 0x0000000000107944 */ /* 0x010fea0003c00000 */
[----:B------:R-:W-:-:S07]  /*16d0*/  MOV R7, R0 ;  /* 0x0000000000077202 */ /* 0x000fce0000000f00 */
.L_x_50:
[----:B------:R-:W0:Y:S02]  /*16e0*/  LDC.64 R2, c[0x0][0x398] ;  /* 0x0000e600ff027b82 */ /* 0x000e240000000a00 */
[----:B0-----:R-:W-:Y:S01]  /*16f0*/  STG.E desc[UR10][R2.64], R7 ;  /* 0x0000000702007986 */ /* 0x001fe2000c10190a */
[----:B------:R-:W-:Y:S05]  /*1700*/  EXIT ;  /* 0x000000000000794d */ /* 0x000fea0003800000 */
        .weak           $__internal_2_$__cuda_sm3x_div_rn_noftz_f32_slowpath
        .type           $__internal_2_$__cuda_sm3x_div_rn_noftz_f32_slowpath,@function
        .size           $__internal_2_$__cuda_sm3x_div_rn_noftz_f32_slowpath,(.L_x_125 - $__internal_2_$__cuda_sm3x_div_rn_noftz_f32_slowpath)
$__internal_2_$__cuda_sm3x_div_rn_noftz_f32_slowpath:
[----:B------:R-:W-:Y:S02]  /*1710*/  SHF.R.U32.HI R5, RZ, 0x17, R3 ;  /* 0x00000017ff057819 */ /* 0x000fe40000011603 */
[----:B------:R-:W-:Y:S02]  /*1720*/  SHF.R.U32.HI R4, RZ, 0x17, R0 ;  /* 0x00000017ff047819 */ /* 0x000fe40000011600 */
[----:B------:R-:W-:Y:S02]  /*1730*/  LOP3.LUT R10, R5, 0xff, RZ, 0xc0, !PT ;  /* 0x000000ff050a7812 */ /* 0x000fe400078ec0ff */
[----:B------:R-:W-:Y:S02]  /*1740*/  LOP3.LUT R8, R4, 0xff, RZ, 0xc0, !PT ;  /* 0x000000ff04087812 */ /* 0x000fe400078ec0ff */
[----:B------:R-:W-:Y:S02]  /*1750*/  IADD3 R7, PT, PT, R10, -0x1, RZ ;  /* 0xffffffff0a077810 */ /* 0x000fe40007ffe0ff */
[----:B------:R-:W-:-:S02]  /*1760*/  IADD3 R6, PT, PT, R8, -0x1, RZ ;  /* 0xffffffff08067810 */ /* 0x000fc40007ffe0ff */
[----:B------:R-:W-:Y:S02]  /*1770*/  ISETP.GT.U32.AND P0, PT, R7, 0xfd, PT ;  /* 0x000000fd0700780c */ /* 0x000fe40003f04070 */
[----:B------:R-:W-:Y:S02]  /*1780*/  MOV R5, R3 ;  /* 0x0000000300057202 */ /* 0x000fe40000000f00 */
[----:B------:R-:W-:-:S13]  /*1790*/  ISETP.GT.U32.OR P0, PT, R6, 0xfd, P0 ;  /* 0x000000fd0600780c */ /* 0x000fda0000704470 */
[----:B------:R-:W-:Y:S01]  /*17a0*/  @!P0 MOV R4, RZ ;  /* 0x000000ff00048202 */ /* 0x000fe20000000f00 */
[----:B------:R-:W-:Y:S06]  /*17b0*/  @!P0 BRA `(.L_x_51) ;  /* 0x00000000005c8947 */ /* 0x000fec0003800000 */
[----:B------:R-:W-:Y:S02]  /*17c0*/  FSETP.GTU.FTZ.AND P0, PT, |R0|, +INF , PT ;  /* 0x7f8000000000780b */ /* 0x000fe40003f1c200 */
[----:B------:R-:W-:-:S04]  /*17d0*/  FSETP.GTU.FTZ.AND P1, PT, |R3|, +INF , PT ;  /* 0x7f8000000300780b */ /* 0x000fc80003f3c200 */
[----:B------:R-:W-:-:S13]  /*17e0*/  PLOP3.LUT P0, PT, P0, P1, PT, 0xf8, 0x8f ;  /* 0x00000000008f781c */ /* 0x000fda0000703f70 */
[----:B------:R-:W-:Y:S05]  /*17f0*/  @P0 BRA `(.L_x_52) ;  /* 0x0000000400440947 */ /* 0x000fea0003800000 */
[----:B------:R-:W-:-:S13]  /*1800*/  LOP3.LUT P0, RZ, R5, 0x7fffffff, R0, 0xc8, !PT ;  /* 0x7fffffff05ff7812 */ /* 0x000fda000780c800 */
[----:B------:R-:W-:Y:S05]  /*1810*/  @!P0 BRA `(.L_x_53) ;  /* 0x0000000400348947 */ /* 0x000fea0003800000 */
[C---:B------:R-:W-:Y:S02]  /*1820*/  FSETP.NEU.FTZ.AND P2, PT, |R0|.reuse, +INF , PT ;  /* 0x7f8000000000780b */ /* 0x040fe40003f5d200 */
[----:B------:R-:W-:Y:S02]  /*1830*/  FSETP.NEU.FTZ.AND P1, PT, |R3|, +INF , PT ;  /* 0x7f8000000300780b */ /* 0x000fe40003f3d200 */
[----:B------:R-:W-:-:S11]  /*1840*/  FSETP.NEU.FTZ.AND P0, PT, |R0|, +INF , PT ;  /* 0x7f8000000000780b */ /* 0x000fd60003f1d200 */
[----:B------:R-:W-:Y:S05]  /*1850*/  @!P1 BRA !P2, `(.L_x_53) ;  /* 0x0000000400249947 */ /* 0x000fea0005000000 */
[----:B------:R-:W-:-:S04]  /*1860*/  LOP3.LUT P2, RZ, R0, 0x7fffffff, RZ, 0xc0, !PT ;  /* 0x7fffffff00ff7812 */ /* 0x000fc8000784c0ff */
[----:B------:R-:W-:-:S13]  /*1870*/  PLOP3.LUT P1, PT, P1, P2, PT, 0x2f, 0xf2 ;  /* 0x0000000000f2781c */ /* 0x000fda0000f24577 */
[----:B------:R-:W-:Y:S05]  /*1880*/  @P1 BRA `(.L_x_54) ;  /* 0x0000000400101947 */ /* 0x000fea0003800000 */
[----:B------:R-:W-:-:S04]  /*1890*/  LOP3.LUT P1, RZ, R5, 0x7fffffff, RZ, 0xc0, !PT ;  /* 0x7fffffff05ff7812 */ /* 0x000fc8000782c0ff */
[----:B------:R-:W-:-:S13]  /*18a0*/  PLOP3.LUT P0, PT, P0, P1, PT, 0x2f, 0xf2 ;  /* 0x0000000000f2781c */ /* 0x000fda0000702577 */
[----:B------:R-:W-:Y:S05]  /*18b0*/  @P0 BRA `(.L_x_55) ;  /* 0x0000000000f80947 */ /* 0x000fea0003800000 */
[----:B------:R-:W-:Y:S02]  /*18c0*/  ISETP.GE.AND P0, PT, R6, RZ, PT ;  /* 0x000000ff0600720c */ /* 0x000fe40003f06270 */
[----:B------:R-:W-:-:S11]  /*18d0*/  ISETP.GE.AND P1, PT, R7, RZ, PT ;  /* 0x000000ff0700720c */ /* 0x000fd60003f26270 */
[----:B------:R-:W-:Y:S01]  /*18e0*/  @P0 MOV R4, RZ ;  /* 0x000000ff00040202 */ /* 0x000fe20000000f00 */
[----:B------:R-:W-:Y:S01]  /*18f0*/  @!P0 FFMA R0, R0, 1.84467440737095516160e+19, RZ ;  /* 0x5f80000000008823 */ /* 0x000fe200000000ff */
[----:B------:R-:W-:Y:S01]  /*1900*/  @!P0 MOV R4, 0xffffffc0 ;  /* 0xffffffc000048802 */ /* 0x000fe20000000f00 */
[----:B------:R-:W-:-:S03]  /*1910*/  @!P1 FFMA R5, R3, 1.84467440737095516160e+19, RZ ;  /* 0x5f80000003059823 */ /* 0x000fc600000000ff */
[----:B------:R-:W-:-:S07]  /*1920*/  @!P1 IADD3 R4, PT, PT, R4, 0x40, RZ ;  /* 0x0000004004049810 */ /* 0x000fce0007ffe0ff */
.L_x_51:
[----:B------:R-:W-:-:S04]  /*1930*/  LEA R6, R10, 0xc0800000, 0x17 ;  /* 0xc08000000a067811 */ /* 0x000fc800078eb8ff */
[----:B------:R-:W-:Y:S02]  /*1940*/  IADD3 R6, PT, PT, -R6, R5, RZ ;  /* 0x0000000506067210 */ /* 0x000fe40007ffe1ff */
[----:B------:R-:W-:Y:S02]  /*1950*/  IADD3 R5, PT, PT, R8, -0x7f, RZ ;  /* 0xffffff8108057810 */ /* 0x000fe40007ffe0ff */
[----:B------:R-:W0:Y:S01]  /*1960*/  MUFU.RCP R7, R6 ;  /* 0x0000000600077308 */ /* 0x000e220000001000 */
[----:B------:R-:W-:Y:S02]  /*1970*/  FADD.FTZ R9, -R6, -RZ ;  /* 0x800000ff06097221 */ /* 0x000fe40000010100 */
[----:B------:R-:W-:Y:S02]  /*1980*/  IMAD R0, R5, -0x800000, R0 ;  /* 0xff80000005007824 */ /* 0x000fe400078e0200 */
[----:B0-----:R-:W-:-:S04]  /*1990*/  FFMA R8, R7, R9, 1 ;  /* 0x3f80000007087423 */ /* 0x001fc80000000009 */
[----:B------:R-:W-:-:S04]  /*19a0*/  FFMA R12, R7, R8, R7 ;  /* 0x00000008070c7223 */ /* 0x000fc80000000007 */
[----:B------:R-:W-:-:S04]  /*19b0*/  FFMA R7, R0, R12, RZ ;  /* 0x0000000c00077223 */ /* 0x000fc800000000ff */
[----:B------:R-:W-:-:S04]  /*19c0*/  FFMA R8, R9, R7, R0 ;  /* 0x0000000709087223 */ /* 0x000fc80000000000 */
[----:B------:R-:W-:Y:S01]  /*19d0*/  FFMA R11, R12, R8, R7 ;  /* 0x000000080c0b7223 */ /* 0x000fe20000000007 */
[----:B------:R-:W-:-:S03]  /*19e0*/  IADD3 R7, PT, PT, R5, 0x7f, -R10 ;  /* 0x0000007f05077810 */ /* 0x000fc60007ffe80a */
[----:B------:R-:W-:Y:S01]  /*19f0*/  FFMA R8, R9, R11, R0 ;  /* 0x0000000b09087223 */ /* 0x000fe20000000000 */
[----:B------:R-:W-:-:S03]  /*1a00*/  IADD3 R7, PT, PT, R7, R4, RZ ;  /* 0x0000000407077210 */ /* 0x000fc60007ffe0ff */
[----:B------:R-:W-:-:S05]  /*1a10*/  FFMA R0, R12, R8, R11 ;  /* 0x000000080c007223 */ /* 0x000fca000000000b */
[----:B------:R-:W-:-:S04]  /*1a20*/  SHF.R.U32.HI R5, RZ, 0x17, R0 ;  /* 0x00000017ff057819 */ /* 0x000fc80000011600 */
[----:B------:R-:W-:-:S04]  /*1a30*/  LOP3.LUT R5, R5, 0xff, RZ, 0xc0, !PT ;  /* 0x000000ff05057812 */ /* 0x000fc800078ec0ff */
[----:B------:R-:W-:-:S04]  /*1a40*/  IADD3 R9, PT, PT, R5, R7, RZ ;  /* 0x0000000705097210 */ /* 0x000fc80007ffe0ff */
[----:B------:R-:W-:-:S04]  /*1a50*/  IADD3 R4, PT, PT, R9, -0x1, RZ ;  /* 0xffffffff09047810 */ /* 0x000fc80007ffe0ff */
[----:B------:R-:W-:-:S13]  /*1a60*/  ISETP.GE.U32.AND P0, PT, R4, 0xfe, PT ;  /* 0x000000fe0400780c */ /* 0x000fda0003f06070 */
[----:B------:R-:W-:Y:S05]  /*1a70*/  @!P0 BRA `(.L_x_56) ;  /* 0x0000000000808947 */ /* 0x000fea0003800000 */
[----:B------:R-:W-:-:S13]  /*1a80*/  ISETP.GT.AND P0, PT, R9, 0xfe, PT ;  /* 0x000000fe0900780c */ /* 0x000fda0003f04270 */
[----:B------:R-:W-:Y:S05]  /*1a90*/  @P0 BRA `(.L_x_57) ;  /* 0x00000000006c0947 */ /* 0x000fea0003800000 */
[----:B------:R-:W-:-:S13]  /*1aa0*/  ISETP.GE.AND P0, PT, R9, 0x1, PT ;  /* 0x000000010900780c */ /* 0x000fda0003f06270 */
[----:B------:R-:W-:Y:S05]  /*1ab0*/  @P0 BRA `(.L_x_58) ;  /* 0x0000000000980947 */ /* 0x000fea0003800000 */
[----:B------:R-:W-:Y:S02]  /*1ac0*/  ISETP.GE.AND P0, PT, R9, -0x18, PT ;  /* 0xffffffe80900780c */ /* 0x000fe40003f06270 */
[----:B------:R-:W-:-:S11]  /*1ad0*/  LOP3.LUT R0, R0, 0x80000000, RZ, 0xc0, !PT ;  /* 0x8000000000007812 */ /* 0x000fd600078ec0ff */
[----:B------:R-:W-:Y:S05]  /*1ae0*/  @!P0 BRA `(.L_x_58) ;  /* 0x00000000008c8947 */ /* 0x000fea0003800000 */
[CCC-:B------:R-:W-:Y:S01]  /*1af0*/  FFMA.RZ R4, R12.reuse, R8.reuse, R11.reuse ;  /* 0x000000080c047223 */ /* 0x1c0fe2000000c00b */
[C---:B------:R-:W-:Y:S01]  /*1b00*/  IADD3 R7, PT, PT, R9.reuse, 0x20, RZ ;  /* 0x0000002009077810 */ /* 0x040fe20007ffe0ff */
[-CC-:B------:R-:W-:Y:S01]  /*1b10*/  FFMA.RM R5, R12, R8.reuse, R11.reuse ;  /* 0x000000080c057223 */ /* 0x180fe2000000400b */
[C---:B------:R-:W-:Y:S02]  /*1b20*/  ISETP.NE.AND P2, PT, R9.reuse, RZ, PT ;  /* 0x000000ff0900720c */ /* 0x040fe40003f45270 */
[----:B------:R-:W-:Y:S01]  /*1b30*/  LOP3.LUT R6, R4, 0x7fffff, RZ, 0xc0, !PT ;  /* 0x007fffff04067812 */ /* 0x000fe200078ec0ff */
[----:B------:R-:W-:Y:S01]  /*1b40*/  FFMA.RP R4, R12, R8, R11 ;  /* 0x000000080c047223 */ /* 0x000fe2000000800b */
[C---:B------:R-:W-:Y:S02]  /*1b50*/  ISETP.NE.AND P1, PT, R9.reuse, RZ, PT ;  /* 0x000000ff0900720c */ /* 0x040fe40003f25270 */
[----:B------:R-:W-:Y:S02]  /*1b60*/  LOP3.LUT R6, R6, 0x800000, RZ, 0xfc, !PT ;  /* 0x0080000006067812 */ /* 0x000fe400078efcff */
[----:B------:R-:W-:-:S02]  /*1b70*/  IADD3 R8, PT, PT, -R9, RZ, RZ ;  /* 0x000000ff09087210 */ /* 0x000fc40007ffe1ff */
[----:B------:R-:W-:Y:S02]  /*1b80*/  SHF.L.U32 R7, R6, R7, RZ ;  /* 0x0000000706077219 */ /* 0x000fe400000006ff */
[----:B------:R-:W-:Y:S02]  /*1b90*/  FSETP.NEU.FTZ.AND P0, PT, R4, R5, PT ;  /* 0x000000050400720b */ /* 0x000fe40003f1d000 */
[----:B------:R-:W-:Y:S02]  /*1ba0*/  SEL R5, R8, RZ, P2 ;  /* 0x000000ff08057207 */ /* 0x000fe40001000000 */
[----:B------:R-:W-:Y:S02]  /*1bb0*/  ISETP.NE.AND P1, PT, R7, RZ, P1 ;  /* 0x000000ff0700720c */ /* 0x000fe40000f25270 */
[----:B------:R-:W-:Y:S02]  /*1bc0*/  SHF.R.U32.HI R5, RZ, R5, R6 ;  /* 0x00000005ff057219 */ /* 0x000fe40000011606 */
[----:B------:R-:W-:-:S02]  /*1bd0*/  PLOP3.LUT P0, PT, P0, P1, PT, 0xf8, 0x8f ;  /* 0x00000000008f781c */ /* 0x000fc40000703f70 */
[----:B------:R-:W-:Y:S02]  /*1be0*/  SHF.R.U32.HI R7, RZ, 0x1, R5 ;  /* 0x00000001ff077819 */ /* 0x000fe40000011605 */
[----:B------:R-:W-:-:S04]  /*1bf0*/  SEL R4, RZ, 0x1, !P0 ;  /* 0x00000001ff047807 */ /* 0x000fc80004000000 */
[----:B------:R-:W-:-:S04]  /*1c00*/  LOP3.LUT R4, R4, 0x1, R7, 0xf8, !PT ;  /* 0x0000000104047812 */ /* 0x000fc800078ef807 */
[----:B------:R-:W-:-:S04]  /*1c10*/  LOP3.LUT R4, R4, R5, RZ, 0xc0, !PT ;  /* 0x0000000504047212 */ /* 0x000fc800078ec0ff */
[----:B------:R-:W-:-:S04]  /*1c20*/  IADD3 R7, PT, PT, R7, R4, RZ ;  /* 0x0000000407077210 */ /* 0x000fc80007ffe0ff */
[----:B------:R-:W-:Y:S01]  /*1c30*/  LOP3.LUT R0, R7, R0, RZ, 0xfc, !PT ;  /* 0x0000000007007212 */ /* 0x000fe200078efcff */
[----:B------:R-:W-:Y:S06]  /*1c40*/  BRA `(.L_x_58) ;  /* 0x0000000000347947 */ /* 0x000fec0003800000 */
.L_x_57:
[----:B------:R-:W-:-:S04]  /*1c50*/  LOP3.LUT R0, R0, 0x80000000, RZ, 0xc0, !PT ;  /* 0x8000000000007812 */ /* 0x000fc800078ec0ff */
[----:B------:R-:W-:Y:S01]  /*1c60*/  LOP3.LUT R0, R0, 0x7f800000, RZ, 0xfc, !PT ;  /* 0x7f80000000007812 */ /* 0x000fe200078efcff */
[----:B------:R-:W-:Y:S06]  /*1c70*/  BRA `(.L_x_58) ;  /* 0x0000000000287947 */ /* 0x000fec0003800000 */
.L_x_56:
[----:B------:R-:W-:Y:S01]  /*1c80*/  LEA R0, R7, R0, 0x17 ;  /* 0x0000000007007211 */ /* 0x000fe200078eb8ff */
[----:B------:R-:W-:Y:S06]  /*1c90*/  BRA `(.L_x_58) ;  /* 0x0000000000207947 */ /* 0x000fec0003800000 */
.L_x_55:
[----:B------:R-:W-:-:S04]  /*1ca0*/  LOP3.LUT R0, R5, 0x80000000, R0, 0x48, !PT ;  /* 0x8000000005007812 */ /* 0x000fc800078e4800 */
[----:B------:R-:W-:Y:S01]  /*1cb0*/  LOP3.LUT R0, R0, 0x7f800000, RZ, 0xfc, !PT ;  /* 0x7f80000000007812 */ /* 0x000fe200078efcff */
[----:B------:R-:W-:Y:S06]  /*1cc0*/  BRA `(.L_x_58) ;  /* 0x0000000000147947 */ /* 0x000fec0003800000 */
.L_x_54:
[----:B------:R-:W-:Y:S01]  /*1cd0*/  LOP3.LUT R0, R5, 0x80000000, R0, 0x48, !PT ;  /* 0x8000000005007812 */ /* 0x000fe200078e4800 */
[----:B------:R-:W-:Y:S06]  /*1ce0*/  BRA `(.L_x_58) ;  /* 0x00000000000c7947 */ /* 0x000fec0003800000 */
.L_x_53:
[----:B------:R-:W0:Y:S01]  /*1cf0*/  MUFU.RSQ R0, -QNAN ;  /* 0xffc0000000007908 */ /* 0x000e220000001400 */
[----:B------:R-:W-:Y:S05]  /*1d00*/  BRA `(.L_x_58) ;  /* 0x0000000000047947 */ /* 0x000fea0003800000 */
.L_x_52:
[----:B------:R-:W-:-:S07]  /*1d10*/  FADD.FTZ R0, R0, R3 ;  /* 0x0000000300007221 */ /* 0x000fce0000010000 */
.L_x_58:
[----:B------:R-:W-:Y:S01]  /*1d20*/  HFMA2 R5, -RZ, RZ, 0, 0 ;  /* 0x00000000ff057431 */ /* 0x000fe200000001ff */
[----:B------:R-:W-:-:S04]  /*1d30*/  MOV R4, R2 ;  /* 0x0000000200047202 */ /* 0x000fc80000000f00 */
[----:B0-----:R-:W-:Y:S05]  /*1d40*/  RET.REL.NODEC R4 `(_Z10batch_normPfiS_S_) ;  /* 0xffffffe004ac7950 */ /* 0x001fea0003c3ffff */
.L_x_59:
        /* <DEDUP_REMOVED lines=11> */
.L_x_125:


//--------------------- .text._Z16matrix_transposePfiiS_ --------------------------
	.section	.text._Z16matrix_transposePfiiS_,"ax",@progbits
	.align	128
        .global         _Z16matrix_transposePfiiS_
        .type           _Z16matrix_transposePfiiS_,@function
        .size           _Z16matrix_transposePfiiS_,(.L_x_138 - _Z16matrix_transposePfiiS_)
        .other          _Z16matrix_transposePfiiS_,@"STO_CUDA_ENTRY STV_DEFAULT"
_Z16matrix_transposePfiiS_:
.text._Z16matrix_transposePfiiS_:
[----:B------:R-:W-:Y:S01]  /*0000*/  LDC R1, c[0x0][0x37c] ;  /* 0x0000df00ff017b82 */ /* 0x000fe20000000800 */
[----:B------:R-:W0:Y:S07]  /*0010*/  S2R R7, SR_TID.X ;  /* 0x0000000000077919 */ /* 0x000e2e0000002100 */
[----:B------:R-:W0:Y:S01]  /*0020*/  S2UR UR6, SR_CTAID.X ;  /* 0x00000000000679c3 */ /* 0x000e220000002500 */
[----:B------:R-:W1:Y:S07]  /*0030*/  LDCU.64 UR4, c[0x0][0x358] ;  /* 0x00006b00ff0477ac */ /* 0x000e6e0008000a00 */
[----:B------:R-:W0:Y:S08]  /*0040*/  LDC.64 R8, c[0x0][0x388] ;  /* 0x0000e200ff087b82 */ /* 0x000e300000000a00 */
[----:B------:R-:W2:Y:S01]  /*0050*/  LDC.64 R2, c[0x0][0x380] ;  /* 0x0000e000ff027b82 */ /* 0x000ea20000000a00 */
[----:B0-----:R-:W-:-:S04]  /*0060*/  IMAD R5, R9, UR6, R7 ;  /* 0x0000000609057c24 */ /* 0x001fc8000f8e0207 */
[----:B--2---:R-:W-:-:S03]  /*0070*/  IMAD.WIDE R2, R5, 0x4, R2 ;  /* 0x0000000405027825 */ /* 0x004fc600078e0202 */
[----:B------:R-:W0:Y:S03]  /*0080*/  LDC.64 R4, c[0x0][0x390] ;  /* 0x0000e400ff047b82 */ /* 0x000e260000000a00 */
[----:B-1----:R-:W2:Y:S01]  /*0090*/  LDG.E R3, desc[UR4][R2.64] ;  /* 0x0000000402037981 */ /* 0x002ea2000c1e1900 */
[----:B------:R-:W-:-:S04]  /*00a0*/  IMAD R7, R7, R8, UR6 ;  /* 0x0000000607077e24 */ /* 0x000fc8000f8e0208 */
[----:B0-----:R-:W-:-:S05]  /*00b0*/  IMAD.WIDE R4, R7, 0x4, R4 ;  /* 0x0000000407047825 */ /* 0x001fca00078e0204 */
[----:B--2---:R-:W-:Y:S01]  /*00c0*/  STG.E desc[UR4][R4.64], R3 ;  /* 0x0000000304007986 */ /* 0x004fe2000c101904 */
[----:B------:R-:W-:Y:S05]  /*00d0*/  EXIT ;  /* 0x000000000000794d */ /* 0x000fea0003800000 */
.L_x_60:
        /* <DEDUP_REMOVED lines=10> */
.L_x_138:


//--------------------- .text._Z16set_bias_changesPfS_i --------------------------
	.section	.text._Z16set_bias_changesPfS_i,"ax",@progbits
	.align	128
        .global         _Z16set_bias_changesPfS_i
        .type           _Z16set_bias_changesPfS_i,@function
        .size           _Z16set_bias_changesPfS_i,(.L_x_139 - _Z16set_bias_changesPfS_i)
        .other          _Z16set_bias_changesPfS_i,@"STO_CUDA_ENTRY STV_DEFAULT"
_Z16set_bias_changesPfS_i:
.text._Z16set_bias_changesPfS_i:
[----:B------:R-:W-:Y:S01]  /*0000*/  LDC R1, c[0x0][0x37c] ;  /* 0x0000df00ff017b82 */ /* 0x000fe20000000800 */
[----:B------:R-:W0:Y:S07]  /*0010*/  S2R R5, SR_TID.X ;  /* 0x0000000000057919 */ /* 0x000e2e0000002100 */
[----:B------:R-:W0:Y:S01]  /*0020*/  LDC.64 R2, c[0x0][0x388] ;  /* 0x0000e200ff027b82 */ /* 0x000e220000000a00 */
[----:B------:R-:W1:Y:S07]  /*0030*/  LDCU.64 UR4, c[0x0][0x358] ;  /* 0x00006b00ff0477ac */ /* 0x000e6e0008000a00 */
[----:B------:R-:W2:Y:S01]  /*0040*/  LDC.64 R6, c[0x0][0x380] ;  /* 0x0000e000ff067b82 */ /* 0x000ea20000000a00 */
[----:B0-----:R-:W-:-:S04]  /*0050*/  IMAD.WIDE.U32 R2, R5, 0x4, R2 ;  /* 0x0000000405027825 */ /* 0x001fc800078e0002 */
[----:B--2---:R-:W-:Y:S02]  /*0060*/  IMAD.WIDE.U32 R6, R5, 0x4, R6 ;  /* 0x0000000405067825 */ /* 0x004fe400078e0006 */
[----:B-1----:R-:W2:Y:S04]  /*0070*/  LDG.E R2, desc[UR4][R2.64] ;  /* 0x0000000402027981 */ /* 0x002ea8000c1e1900 */
        /* <DEDUP_REMOVED lines=9> */
.L_x_61:
        /* <DEDUP_REMOVED lines=15> */
.L_x_139:


//--------------------- .text._Z18set_weight_changesPfS_ii --------------------------
	.section	.text._Z18set_weight_changesPfS_ii,"ax",@progbits
	.align	128
        .global         _Z18set_weight_changesPfS_ii
        .type           _Z18set_weight_changesPfS_ii,@function
        .size           _Z18set_weight_changesPfS_ii,(.L_x_140 - _Z18set_weight_changesPfS_ii)
        .other          _Z18set_weight_changesPfS_ii,@"STO_CUDA_ENTRY STV_DEFAULT"
_Z18set_weight_changesPfS_ii:
.text._Z18set_weight_changesPfS_ii:
        /* <DEDUP_REMOVED lines=20> */
.L_x_62:
        /* <DEDUP_REMOVED lines=12> */
.L_x_140:


//--------------------- .text._Z8relu_cnnPfiS_    --------------------------
	.section	.text._Z8relu_cnnPfiS_,"ax",@progbits
	.align	128
        .global         _Z8relu_cnnPfiS_
        .type           _Z8relu_cnnPfiS_,@function
        .size           _Z8relu_cnnPfiS_,(.L_x_141 - _Z8relu_cnnPfiS_)
        .other          _Z8relu_cnnPfiS_,@"STO_CUDA_ENTRY STV_DEFAULT"
_Z8relu_cnnPfiS_:
.text._Z8relu_cnnPfiS_:
[----:B------:R-:W-:Y:S01]  /*0000*/  LDC R1, c[0x0][0x37c] ;  /* 0x0000df00ff017b82 */ /* 0x000fe20000000800 */
[----:B------:R-:W0:Y:S07]  /*0010*/  S2R R5, SR_TID.X ;  /* 0x0000000000057919 */ /* 0x000e2e0000002100 */
[----:B------:R-:W0:Y:S01]  /*0020*/  S2UR UR6, SR_CTAID.X ;  /* 0x00000000000679c3 */ /* 0x000e220000002500 */
[----:B------:R-:W1:Y:S07]  /*0030*/  LDCU.64 UR4, c[0x0][0x358] ;  /* 0x00006b00ff0477ac */ /* 0x000e6e0008000a00 */
[----:B------:R-:W0:Y:S08]  /*0040*/  LDC R0, c[0x0][0x388] ;  /* 0x0000e200ff007b82 */ /* 0x000e300000000800 */
[----:B------:R-:W2:Y:S01]  /*0050*/  LDC.64 R2, c[0x0][0x380] ;  /* 0x0000e000ff027b82 */ /* 0x000ea20000000a00 */
[----:B0-----:R-:W-:-:S04]  /*0060*/  IMAD R5, R0, UR6, R5 ;  /* 0x0000000600057c24 */ /* 0x001fc8000f8e0205 */
[----:B--2---:R-:W-:-:S05]  /*0070*/  IMAD.WIDE R2, R5, 0x4, R2 ;  /* 0x0000000405027825 */ /* 0x004fca00078e0202 */
[----:B-1----:R-:W2:Y:S01]  /*0080*/  LDG.E R0, desc[UR4][R2.64] ;  /* 0x0000000402007981 */ /* 0x002ea2000c1e1900 */
[----:B------:R-:W-:Y:S01]  /*0090*/  BSSY.RECONVERGENT B0, `(.L_x_63) ;  /* 0x0000007000007945 */ /* 0x000fe20003800200 */
[----:B------:R-:W-:Y:S01]  /*00a0*/  HFMA2 R7, -RZ, RZ, 0, 0 ;  /* 0x00000000ff077431 */ /* 0x000fe200000001ff */
[----:B--2---:R-:W-:-:S13]  /*00b0*/  FSETP.GEU.AND P0, PT, R0, RZ, PT ;  /* 0x000000ff0000720b */ /* 0x004fda0003f0e000 */
[----:B------:R-:W-:Y:S05]  /*00c0*/  @!P0 BRA `(.L_x_64) ;  /* 0x00000000000c8947 */ /* 0x000fea0003800000 */
[----:B------:R-:W0:Y:S02]  /*00d0*/  LDC.64 R4, c[0x0][0x390] ;  /* 0x0000e400ff047b82 */ /* 0x000e240000000a00 */
[----:B0-----:R-:W2:Y:S02]  /*00e0*/  LDG.E R5, desc[UR4][R4.64] ;  /* 0x0000000404057981 */ /* 0x001ea4000c1e1900 */
[----:B--2---:R-:W-:-:S07]  /*00f0*/  FADD R7, R0, R5 ;  /* 0x0000000500077221 */ /* 0x004fce0000000000 */
.L_x_64:
[----:B------:R-:W-:Y:S05]  /*0100*/  BSYNC.RECONVERGENT B0 ;  /* 0x0000000000007941 */ /* 0x000fea0003800200 */
.L_x_63:
[----:B------:R-:W-:Y:S01]  /*0110*/  STG.E desc[UR4][R2.64], R7 ;  /* 0x0000000702007986 */ /* 0x000fe2000c101904 */
[----:B------:R-:W-:Y:S05]  /*0120*/  EXIT ;  /* 0x000000000000794d */ /* 0x000fea0003800000 */
.L_x_65:
        /* <DEDUP_REMOVED lines=13> */
.L_x_141:


//--------------------- .text._Z13relu_backwardPfS_ii --------------------------
	.section	.text._Z13relu_backwardPfS_ii,"ax",@progbits
	.align	128
        .global         _Z13relu_backwardPfS_ii
        .type           _Z13relu_backwardPfS_ii,@function
        .size           _Z13relu_backwardPfS_ii,(.L_x_142 - _Z13relu_backwardPfS_ii)
        .other          _Z13relu_backwardPfS_ii,@"STO_CUDA_ENTRY STV_DEFAULT"
_Z13relu_backwardPfS_ii:
.text._Z13relu_backwardPfS_ii:
        /* <DEDUP_REMOVED lines=12> */
[----:B--2---:R-:W-:-:S05]  /*00c0*/  FSET.BF.GEU.AND R0, R2, RZ, PT ;  /* 0x000000ff0200720a */ /* 0x004fca000380e000 */
[----:B---3--:R-:W-:-:S05]  /*00d0*/  FMUL R7, R0, R7 ;  /* 0x0000000700077220 */ /* 0x008fca0000400000 */
[----:B------:R-:W-:Y:S01]  /*00e0*/  STG.E desc[UR4][R4.64], R7 ;  /* 0x0000000704007986 */ /* 0x000fe2000c101904 */
[----:B------:R-:W-:Y:S05]  /*00f0*/  EXIT ;  /* 0x000000000000794d */ /* 0x000fea0003800000 */
.L_x_66:
        /* <DEDUP_REMOVED lines=16> */
.L_x_142:


//--------------------- .text._Z16sigmoid_backwardPfS_ii --------------------------
	.section	.text._Z16sigmoid_backwardPfS_ii,"ax",@progbits
	.align	128
        .global         _Z16sigmoid_backwardPfS_ii
        .type           _Z16sigmoid_backwardPfS_ii,@function
        .size           _Z16sigmoid_backwardPfS_ii,(.L_x_143 - _Z16sigmoid_backwardPfS_ii)
        .other          _Z16sigmoid_backwardPfS_ii,@"STO_CUDA_ENTRY STV_DEFAULT"
_Z16sigmoid_backwardPfS_ii:
.text._Z16sigmoid_backwardPfS_ii:
        /* <DEDUP_REMOVED lines=12> */
[----:B--2---:R-:W-:-:S04]  /*00c0*/  FADD R7, -R2, 1 ;  /* 0x3f80000002077421 */ /* 0x004fc80000000100 */
[----:B------:R-:W-:-:S04]  /*00d0*/  FMUL R7, R2, R7 ;  /* 0x0000000702077220 */ /* 0x000fc80000400000 */
[----:B---3--:R-:W-:-:S05]  /*00e0*/  FMUL R7, R7, R0 ;  /* 0x0000000007077220 */ /* 0x008fca0000400000 */
[----:B------:R-:W-:Y:S01]  /*00f0*/  STG.E desc[UR4][R4.64], R7 ;  /* 0x0000000704007986 */ /* 0x000fe2000c101904 */
[----:B------:R-:W-:Y:S05]  /*0100*/  EXIT ;  /* 0x000000000000794d */ /* 0x000fea0003800000 */
.L_x_67:
        /* <DEDUP_REMOVED lines=15> */
.L_x_143:


//--------------------- .text._Z9bias_reluPfS_    --------------------------
	.section	.text._Z9bias_reluPfS_,"ax",@progbits
	.align	128
        .global         _Z9bias_reluPfS_
        .type           _Z9bias_reluPfS_,@function
        .size           _Z9bias_reluPfS_,(.L_x_144 - _Z9bias_reluPfS_)
        .other          _Z9bias_reluPfS_,@"STO_CUDA_ENTRY STV_DEFAULT"
_Z9bias_reluPfS_:
.text._Z9bias_reluPfS_:
[----:B------:R-:W-:Y:S01]  /*0000*/  LDC R1, c[0x0][0x37c] ;  /* 0x0000df00ff017b82 */ /* 0x000fe20000000800 */
[----:B------:R-:W0:Y:S07]  /*0010*/  S2R R9, SR_TID.X ;  /* 0x0000000000097919 */ /* 0x000e2e0000002100 */
[----:B------:R-:W0:Y:S01]  /*0020*/  LDC.64 R2, c[0x0][0x380] ;  /* 0x0000e000ff027b82 */ /* 0x000e220000000a00 */
[----:B------:R-:W1:Y:S01]  /*0030*/  LDCU.64 UR4, c[0x0][0x358] ;  /* 0x00006b00ff0477ac */ /* 0x000e620008000a00 */
[----:B0-----:R-:W-:-:S05]  /*0040*/  IMAD.WIDE.U32 R2, R9, 0x4, R2 ;  /* 0x0000000409027825 */ /* 0x001fca00078e0002 */
[----:B-1----:R-:W2:Y:S01]  /*0050*/  LDG.E R0, desc[UR4][R2.64] ;  /* 0x0000000402007981 */ /* 0x002ea2000c1e1900 */
[----:B------:R-:W-:Y:S01]  /*0060*/  BSSY.RECONVERGENT B0, `(.L_x_68) ;  /* 0x0000008000007945 */ /* 0x000fe20003800200 */
[----:B------:R-:W-:Y:S01]  /*0070*/  HFMA2 R7, -RZ, RZ, 0, 0 ;  /* 0x00000000ff077431 */ /* 0x000fe200000001ff */
[----:B--2---:R-:W-:-:S13]  /*0080*/  FSETP.GEU.AND P0, PT, R0, RZ, PT ;  /* 0x000000ff0000720b */ /* 0x004fda0003f0e000 */
[----:B------:R-:W-:Y:S05]  /*0090*/  @!P0 BRA `(.L_x_69) ;  /* 0x0000000000108947 */ /* 0x000fea0003800000 */
[----:B------:R-:W0:Y:S02]  /*00a0*/  LDC.64 R4, c[0x0][0x388] ;  /* 0x0000e200ff047b82 */ /* 0x000e240000000a00 */
[----:B0-----:R-:W-:-:S06]  /*00b0*/  IMAD.WIDE.U32 R4, R9, 0x4, R4 ;  /* 0x0000000409047825 */ /* 0x001fcc00078e0004 */
[----:B------:R-:W2:Y:S02]  /*00c0*/  LDG.E R5, desc[UR4][R4.64] ;  /* 0x0000000404057981 */ /* 0x000ea4000c1e1900 */
[----:B--2---:R-:W-:-:S07]  /*00d0*/  FADD R7, R0, R5 ;  /* 0x0000000500077221 */ /* 0x004fce0000000000 */
.L_x_69:
[----:B------:R-:W-:Y:S05]  /*00e0*/  BSYNC.RECONVERGENT B0 ;  /* 0x0000000000007941 */ /* 0x000fea0003800200 */
.L_x_68:
[----:B------:R-:W-:Y:S01]  /*00f0*/  STG.E desc[UR4][R2.64], R7 ;  /* 0x0000000702007986 */ /* 0x000fe2000c101904 */
[----:B------:R-:W-:Y:S05]  /*0100*/  EXIT ;  /* 0x000000000000794d */ /* 0x000fea0003800000 */
.L_x_70:
        /* <DEDUP_REMOVED lines=15> */
.L_x_144:


//--------------------- .text._Z12bias_sigmoidPfS_ --------------------------
	.section	.text._Z12bias_sigmoidPfS_,"ax",@progbits
	.align	128
        .global         _Z12bias_sigmoidPfS_
        .type           _Z12bias_sigmoidPfS_,@function
        .size           _Z12bias_sigmoidPfS_,(.L_x_126 - _Z12bias_sigmoidPfS_)
        .other          _Z12bias_sigmoidPfS_,@"STO_CUDA_ENTRY STV_DEFAULT"
_Z12bias_sigmoidPfS_:
.text._Z12bias_sigmoidPfS_:
        /* <DEDUP_REMOVED lines=8> */
[----:B------:R-:W2:Y:S01]  /*0080*/  LDG.E R0, desc[UR4][R4.64] ;  /* 0x0000000404007981 */ /* 0x000ea2000c1e1900 */
[----:B------:R-:W-:Y:S01]  /*0090*/  IMAD.MOV.U32 R7, RZ, RZ, 0x3bbb989d ;  /* 0x3bbb989dff077424 */ /* 0x000fe200078e00ff */
[----:B------:R-:W-:Y:S01]  /*00a0*/  BSSY.RECONVERGENT B0, `(.L_x_71) ;  /* 0x0000016000007945 */ /* 0x000fe20003800200 */
[----:B------:R-:W-:Y:S02]  /*00b0*/  IMAD.MOV.U32 R9, RZ, RZ, 0x437c0000 ;  /* 0x437c0000ff097424 */ /* 0x000fe400078e00ff */
[----:B--2---:R-:W-:-:S04]  /*00c0*/  FADD R0, R0, R3 ;  /* 0x0000000300007221 */ /* 0x004fc80000000000 */
[----:B------:R-:W-:-:S04]  /*00d0*/  FFMA.SAT R6, R0, -R7, 0.5 ;  /* 0x3f00000000067423 */ /* 0x000fc80000002807 */
[----:B------:R-:W-:-:S04]  /*00e0*/  FFMA.RM R6, R6, R9, 12582913 ;  /* 0x4b40000106067423 */ /* 0x000fc80000004009 */
[C---:B------:R-:W-:Y:S01]  /*00f0*/  FADD R7, R6.reuse, -12583039 ;  /* 0xcb40007f06077421 */ /* 0x040fe20000000000 */
[----:B------:R-:W-:-:S03]  /*0100*/  SHF.L.U32 R6, R6, 0x17, RZ ;  /* 0x0000001706067819 */ /* 0x000fc600000006ff */
[----:B------:R-:W-:-:S04]  /*0110*/  FFMA R7, R0, -1.4426950216293334961, -R7 ;  /* 0xbfb8aa3b00077823 */ /* 0x000fc80000000807 */
[----:B------:R-:W-:-:S06]  /*0120*/  FFMA R7, R0, -1.925963033500011079e-08, R7 ;  /* 0xb2a5706000077823 */ /* 0x000fcc0000000007 */
[----:B------:R-:W0:Y:S02]  /*0130*/  MUFU.EX2 R7, R7 ;  /* 0x0000000700077308 */ /* 0x000e240000000800 */
[----:B0-----:R-:W-:-:S04]  /*0140*/  FFMA R0, R6, R7, 1 ;  /* 0x3f80000006007423 */ /* 0x001fc80000000007 */
[----:B------:R-:W-:-:S05]  /*0150*/  VIADD R2, R0, 0x1800000 ;  /* 0x0180000000027836 */ /* 0x000fca0000000000 */
[----:B------:R-:W-:-:S04]  /*0160*/  LOP3.LUT R2, R2, 0x7f800000, RZ, 0xc0, !PT ;  /* 0x7f80000002027812 */ /* 0x000fc800078ec0ff */
[----:B------:R-:W-:-:S13]  /*0170*/  ISETP.GT.U32.AND P0, PT, R2, 0x1ffffff, PT ;  /* 0x01ffffff0200780c */ /* 0x000fda0003f04070 */
[----:B------:R-:W-:Y:S05]  /*0180*/  @P0 BRA `(.L_x_72) ;  /* 0x00000000000c0947 */ /* 0x000fea0003800000 */
[----:B------:R-:W-:-:S07]  /*0190*/  MOV R6, 0x1b0 ;  /* 0x000001b000067802 */ /* 0x000fce0000000f00 */
[----:B------:R-:W-:Y:S05]  /*01a0*/  CALL.REL.NOINC `($__internal_3_$__cuda_sm20_rcp_rn_f32_slowpath) ;  /* 0x0000000000207944 */ /* 0x000fea0003c00000 */
[----:B------:R-:W-:Y:S05]  /*01b0*/  BRA `(.L_x_73) ;  /* 0x0000000000107947 */ /* 0x000fea0003800000 */
.L_x_72:
[----:B------:R-:W0:Y:S02]  /*01c0*/  MUFU.RCP R3, R0 ;  /* 0x0000000000037308 */ /* 0x000e240000001000 */
[----:B0-----:R-:W-:-:S04]  /*01d0*/  FFMA R2, R0, R3, -1 ;  /* 0xbf80000000027423 */ /* 0x001fc80000000003 */
[----:B------:R-:W-:-:S04]  /*01e0*/  FADD.FTZ R2, -R2, -RZ ;  /* 0x800000ff02027221 */ /* 0x000fc80000010100 */
[----:B------:R-:W-:-:S07]  /*01f0*/  FFMA R3, R3, R2, R3 ;  /* 0x0000000203037223 */ /* 0x000fce0000000003 */
.L_x_73:
[----:B------:R-:W-:Y:S05]  /*0200*/  BSYNC.RECONVERGENT B0 ;  /* 0x0000000000007941 */ /* 0x000fea0003800200 */
.L_x_71:
[----:B------:R-:W-:Y:S01]  /*0210*/  STG.E desc[UR4][R4.64], R3 ;  /* 0x0000000304007986 */ /* 0x000fe2000c101904 */
[----:B------:R-:W-:Y:S05]  /*0220*/  EXIT ;  /* 0x000000000000794d */ /* 0x000fea0003800000 */
        .weak           $__internal_3_$__cuda_sm20_rcp_rn_f32_slowpath
        .type           $__internal_3_$__cuda_sm20_rcp_rn_f32_slowpath,@function
        .size           $__internal_3_$__cuda_sm20_rcp_rn_f32_slowpath,(.L_x_126 - $__internal_3_$__cuda_sm20_rcp_rn_f32_slowpath)
$__internal_3_$__cuda_sm20_rcp_rn_f32_slowpath:
[----:B------:R-:W-:Y:S01]  /*0230*/  IMAD.SHL.U32 R2, R0, 0x2, RZ ;  /* 0x0000000200027824 */ /* 0x000fe200078e00ff */
[----:B------:R-:W-:Y:S04]  /*0240*/  BSSY.RECONVERGENT B1, `(.L_x_74) ;  /* 0x0000030000017945 */ /* 0x000fe80003800200 */
[----:B------:R-:W-:-:S04]  /*0250*/  SHF.R.U32.HI R2, RZ, 0x18, R2 ;  /* 0x00000018ff027819 */ /* 0x000fc80000011602 */
[----:B------:R-:W-:-:S13]  /*0260*/  ISETP.NE.U32.AND P0, PT, R2, RZ, PT ;  /* 0x000000ff0200720c */ /* 0x000fda0003f05070 */
[----:B------:R-:W-:Y:S05]  /*0270*/  @P0 BRA `(.L_x_75) ;  /* 0x0000000000280947 */ /* 0x000fea0003800000 */
[----:B------:R-:W-:-:S04]  /*0280*/  SHF.L.U32 R2, R0, 0x1, RZ ;  /* 0x0000000100027819 */ /* 0x000fc800000006ff */
[----:B------:R-:W-:-:S13]  /*0290*/  ISETP.NE.AND P0, PT, R2, RZ, PT ;  /* 0x000000ff0200720c */ /* 0x000fda0003f05270 */
[----:B------:R-:W-:Y:S01]  /*02a0*/  @P0 FFMA R7, R0, 1.84467440737095516160e+19, RZ ;  /* 0x5f80000000070823 */ /* 0x000fe200000000ff */
[----:B------:R-:W-:Y:S08]  /*02b0*/  @!P0 MUFU.RCP R3, R0 ;  /* 0x0000000000038308 */ /* 0x000ff00000001000 */
[----:B------:R-:W0:Y:S02]  /*02c0*/  @P0 MUFU.RCP R2, R7 ;  /* 0x0000000700020308 */ /* 0x000e240000001000 */
[----:B0-----:R-:W-:-:S04]  /*02d0*/  @P0 FFMA R8, R7, R2, -1 ;  /* 0xbf80000007080423 */ /* 0x001fc80000000002 */
[----:B------:R-:W-:-:S04]  /*02e0*/  @P0 FADD.FTZ R9, -R8, -RZ ;  /* 0x800000ff08090221 */ /* 0x000fc80000010100 */
[----:B------:R-:W-:-:S04]  /*02f0*/  @P0 FFMA R2, R2, R9, R2 ;  /* 0x0000000902020223 */ /* 0x000fc80000000002 */
[----:B------:R-:W-:Y:S01]  /*0300*/  @P0 FFMA R3, R2, 1.84467440737095516160e+19, RZ ;  /* 0x5f80000002030823 */ /* 0x000fe200000000ff */
[----:B------:R-:W-:Y:S06]  /*0310*/  BRA `(.L_x_76) ;  /* 0x0000000000887947 */ /* 0x000fec0003800000 */
.L_x_75:
[----:B------:R-:W-:-:S05]  /*0320*/  VIADD R3, R2, 0xffffff03 ;  /* 0xffffff0302037836 */ /* 0x000fca0000000000 */
[----:B------:R-:W-:-:S13]  /*0330*/  ISETP.GT.U32.AND P0, PT, R3, 0x1, PT ;  /* 0x000000010300780c */ /* 0x000fda0003f04070 */
[----:B------:R-:W-:Y:S05]  /*0340*/  @P0 BRA `(.L_x_77) ;  /* 0x0000000000780947 */ /* 0x000fea0003800000 */
[----:B------:R-:W-:Y:S01]  /*0350*/  LOP3.LUT R7, R0, 0x7fffff, RZ, 0xc0, !PT ;  /* 0x007fffff00077812 */ /* 0x000fe200078ec0ff */
[----:B------:R-:W-:-:S03]  /*0360*/  HFMA2 R12, -RZ, RZ, 0, 1.78813934326171875e-07 ;  /* 0x00000003ff0c7431 */ /* 0x000fc600000001ff */
[----:B------:R-:W-:-:S04]  /*0370*/  LOP3.LUT R7, R7, 0x3f800000, RZ, 0xfc, !PT ;  /* 0x3f80000007077812 */ /* 0x000fc800078efcff */
[----:B------:R-:W0:Y:S01]  /*0380*/  MUFU.RCP R8, R7 ;  /* 0x0000000700087308 */ /* 0x000e220000001000 */
[----:B------:R-:W-:Y:S01]  /*0390*/  SHF.L.U32 R11, R12, R3, RZ ;  /* 0x000000030c0b7219 */ /* 0x000fe200000006ff */
[----:B0-----:R-:W-:-:S04]  /*03a0*/  FFMA R9, R7, R8, -1 ;  /* 0xbf80000007097423 */ /* 0x001fc80000000008 */
[----:B------:R-:W-:-:S04]  /*03b0*/  FADD.FTZ R9, -R9, -RZ ;  /* 0x800000ff09097221 */ /* 0x000fc80000010100 */
[CCC-:B------:R-:W-:Y:S01]  /*03c0*/  FFMA.RM R10, R8.reuse, R9.reuse, R8.reuse ;  /* 0x00000009080a7223 */ /* 0x1c0fe20000004008 */
[----:B------:R-:W-:-:S04]  /*03d0*/  FFMA.RP R9, R8, R9, R8 ;  /* 0x0000000908097223 */ /* 0x000fc80000008008 */
[C---:B------:R-:W-:Y:S02]  /*03e0*/  LOP3.LUT R8, R10.reuse, 0x7fffff, RZ, 0xc0, !PT ;  /* 0x007fffff0a087812 */ /* 0x040fe400078ec0ff */
[----:B------:R-:W-:Y:S02]  /*03f0*/  FSETP.NEU.FTZ.AND P0, PT, R10, R9, PT ;  /* 0x000000090a00720b */ /* 0x000fe40003f1d000 */
[----:B------:R-:W-:Y:S02]  /*0400*/  LOP3.LUT R8, R8, 0x800000, RZ, 0xfc, !PT ;  /* 0x0080000008087812 */ /* 0x000fe400078efcff */
[----:B------:R-:W-:Y:S02]  /*0410*/  SEL R9, RZ, 0xffffffff, !P0 ;  /* 0xffffffffff097807 */ /* 0x000fe40004000000 */
[----:B------:R-:W-:-:S03]  /*0420*/  LOP3.LUT R10, R11, R8, RZ, 0xc0, !PT ;  /* 0x000000080b0a7212 */ /* 0x000fc600078ec0ff */
[----:B------:R-:W-:Y:S01]  /*0430*/  IMAD.MOV R9, RZ, RZ, -R9 ;  /* 0x000000ffff097224 */ /* 0x000fe200078e0a09 */
[----:B------:R-:W-:-:S04]  /*0440*/  SHF.R.U32.HI R10, RZ, R3, R10 ;  /* 0x00000003ff0a7219 */ /* 0x000fc8000001160a */
[----:B------:R-:W-:Y:S02]  /*0450*/  LOP3.LUT P1, RZ, R9, R3, R8, 0xf8, !PT ;  /* 0x0000000309ff7212 */ /* 0x000fe4000782f808 */
[C---:B------:R-:W-:Y:S02]  /*0460*/  LOP3.LUT P0, RZ, R10.reuse, 0x1, RZ, 0xc0, !PT ;  /* 0x000000010aff7812 */ /* 0x040fe4000780c0ff */
[----:B------:R-:W-:-:S04]  /*0470*/  LOP3.LUT P2, RZ, R10, 0x2, RZ, 0xc0, !PT ;  /* 0x000000020aff7812 */ /* 0x000fc8000784c0ff */
[----:B------:R-:W-:Y:S02]  /*0480*/  PLOP3.LUT P0, PT, P0, P1, P2, 0xe0, 0x0 ;  /* 0x000000000000781c */ /* 0x000fe40000703c20 */
[----:B------:R-:W-:Y:S02]  /*0490*/  LOP3.LUT P1, RZ, R0, 0x7fffff, RZ, 0xc0, !PT ;  /* 0x007fffff00ff7812 */ /* 0x000fe4000782c0ff */
[----:B------:R-:W-:-:S04]  /*04a0*/  SEL R3, RZ, 0x1, !P0 ;  /* 0x00000001ff037807 */ /* 0x000fc80004000000 */
[----:B------:R-:W-:-:S04]  /*04b0*/  IADD3 R3, PT, PT, -R3, RZ, RZ ;  /* 0x000000ff03037210 */ /* 0x000fc80007ffe1ff */
[----:B------:R-:W-:Y:S01]  /*04c0*/  ISETP.GE.AND P0, PT, R3, RZ, PT ;  /* 0x000000ff0300720c */ /* 0x000fe20003f06270 */
[----:B------:R-:W-:-:S05]  /*04d0*/  VIADD R3, R2, 0xffffff04 ;  /* 0xffffff0402037836 */ /* 0x000fca0000000000 */
[----:B------:R-:W-:-:S07]  /*04e0*/  SHF.R.U32.HI R3, RZ, R3, R8 ;  /* 0x00000003ff037219 */ /* 0x000fce0000011608 */
[----:B------:R-:W-:-:S05]  /*04f0*/  @!P0 IADD3 R3, PT, PT, R3, 0x1, RZ ;  /* 0x0000000103038810 */ /* 0x000fca0007ffe0ff */
[----:B------:R-:W-:-:S05]  /*0500*/  @!P1 IMAD.SHL.U32 R3, R3, 0x2, RZ ;  /* 0x0000000203039824 */ /* 0x000fca00078e00ff */
[----:B------:R-:W-:Y:S01]  /*0510*/  LOP3.LUT R3, R3, 0x80000000, R0, 0xf8, !PT ;  /* 0x8000000003037812 */ /* 0x000fe200078ef800 */
[----:B------:R-:W-:Y:S06]  /*0520*/  BRA `(.L_x_76) ;  /* 0x0000000000047947 */ /* 0x000fec0003800000 */
.L_x_77:
[----:B------:R0:W1:Y:S02]  /*0530*/  MUFU.RCP R3, R0 ;  /* 0x0000000000037308 */ /* 0x0000640000001000 */
.L_x_76:
[----:B------:R-:W-:Y:S05]  /*0540*/  BSYNC.RECONVERGENT B1 ;  /* 0x0000000000017941 */ /* 0x000fea0003800200 */
.L_x_74:
[----:B------:R-:W-:-:S04]  /*0550*/  MOV R7, 0x0 ;  /* 0x0000000000077802 */ /* 0x000fc80000000f00 */
[----:B01----:R-:W-:Y:S05]  /*0560*/  RET.REL.NODEC R6 `(_Z12bias_sigmoidPfS_) ;  /* 0xfffffff806a47950 */ /* 0x003fea0003c3ffff */
.L_x_78:
        /* <DEDUP_REMOVED lines=9> */
.L_x_126:


//--------------------- .text._Z21matrix_multiplicationPfiiS_iiS_ --------------------------
	.section	.text._Z21matrix_multiplicationPfiiS_iiS_,"ax",@progbits
	.align	128
        .global         _Z21matrix_multiplicationPfiiS_iiS_
        .type           _Z21matrix_multiplicationPfiiS_iiS_,@function
        .size           _Z21matrix_multiplicationPfiiS_iiS_,(.L_x_146 - _Z21matrix_multiplicationPfiiS_iiS_)
        .other          _Z21matrix_multiplicationPfiiS_iiS_,@"STO_CUDA_ENTRY STV_DEFAULT"
_Z21matrix_multiplicationPfiiS_iiS_:
.text._Z21matrix_multiplicationPfiiS_iiS_:
[----:B------:R-:W-:Y:S01]  /*0000*/  LDC R1, c[0x0][0x37c] ;  /* 0x0000df00ff017b82 */ /* 0x000fe20000000800 */
[----:B------:R-:W0:Y:S07]  /*0010*/  S2R R7, SR_TID.X ;  /* 0x0000000000077919 */ /* 0x000e2e0000002100 */
[----:B------:R-:W1:Y:S01]  /*0020*/  LDC R6, c[0x0][0x38c] ;  /* 0x0000e300ff067b82 */ /* 0x000e620000000800 */
[----:B------:R-:W2:Y:S07]  /*0030*/  LDCU.64 UR4, c[0x0][0x358] ;  /* 0x00006b00ff0477ac */ /* 0x000eae0008000a00 */
[----:B------:R-:W0:Y:S08]  /*0040*/  S2UR UR6, SR_CTAID.X ;  /* 0x00000000000679c3 */ /* 0x000e300000002500 */
[----:B------:R-:W0:Y:S08]  /*0050*/  LDC R0, c[0x0][0x39c] ;  /* 0x0000e700ff007b82 */ /* 0x000e300000000800 */
[----:B------:R-:W3:Y:S01]  /*0060*/  LDC.64 R2, c[0x0][0x3a0] ;  /* 0x0000e800ff027b82 */ /* 0x000ee20000000a00 */
[----:B-1----:R-:W-:Y:S01]  /*0070*/  ISETP.GE.AND P0, PT, R6, 0x1, PT ;  /* 0x000000010600780c */ /* 0x002fe20003f06270 */
[----:B0-----:R-:W-:-:S04]  /*0080*/  IMAD R5, R0, UR6, R7 ;  /* 0x0000000600057c24 */ /* 0x001fc8000f8e0207 */
[----:B---3--:R-:W-:-:S05]  /*0090*/  IMAD.WIDE R2, R5, 0x4, R2 ;  /* 0x0000000405027825 */ /* 0x008fca00078e0202 */
[----:B--2---:R0:W-:Y:S03]  /*00a0*/  STG.E desc[UR4][R2.64], RZ ;  /* 0x000000ff02007986 */ /* 0x0041e6000c101904 */
[----:B------:R-:W-:Y:S05]  /*00b0*/  @!P0 EXIT ;  /* 0x000000000000894d */ /* 0x000fea0003800000 */
[C---:B------:R-:W-:Y:S01]  /*00c0*/  ISETP.GE.U32.AND P1, PT, R6.reuse, 0x8, PT ;  /* 0x000000080600780c */ /* 0x040fe20003f26070 */
[C---:B------:R-:W-:Y:S01]  /*00d0*/  IMAD R4, R6.reuse, UR6, RZ ;  /* 0x0000000606047c24 */ /* 0x040fe2000f8e02ff */
[----:B------:R-:W-:Y:S02]  /*00e0*/  LOP3.LUT R18, R6, 0x7, RZ, 0xc0, !PT ;  /* 0x0000000706127812 */ /* 0x000fe400078ec0ff */
[----:B------:R-:W-:Y:S01]  /*00f0*/  MOV R5, R7 ;  /* 0x0000000700057202 */ /* 0x000fe20000000f00 */
[----:B------:R-:W-:Y:S01]  /*0100*/  HFMA2 R7, -RZ, RZ, 0, 0 ;  /* 0x00000000ff077431 */ /* 0x000fe200000001ff */
[----:B------:R-:W-:Y:S02]  /*0110*/  ISETP.NE.AND P0, PT, R18, RZ, PT ;  /* 0x000000ff1200720c */ /* 0x000fe40003f05270 */
[----:B------:R-:W-:-:S05]  /*0120*/  MOV R11, RZ ;  /* 0x000000ff000b7202 */ /* 0x000fca0000000f00 */
[----:B------:R-:W-:Y:S06]  /*0130*/  @!P1 BRA `(.L_x_79) ;  /* 0x0000000000d89947 */ /* 0x000fec0003800000 */
[----:B------:R-:W1:Y:S01]  /*0140*/  LDC.64 R8, c[0x0][0x380] ;  /* 0x0000e000ff087b82 */ /* 0x000e620000000a00 */
[----:B------:R-:W-:Y:S02]  /*0150*/  LOP3.LUT R7, R6, 0x7ffffff8, RZ, 0xc0, !PT ;  /* 0x7ffffff806077812 */ /* 0x000fe400078ec0ff */
[----:B------:R-:W-:Y:S02]  /*0160*/  MOV R11, RZ ;  /* 0x000000ff000b7202 */ /* 0x000fe40000000f00 */
[----:B------:R-:W-:Y:S01]  /*0170*/  IADD3 R10, PT, PT, -R7, RZ, RZ ;  /* 0x000000ff070a7210 */ /* 0x000fe20007ffe1ff */
[----:B-1----:R-:W-:-:S03]  /*0180*/  IMAD.WIDE.U32 R8, R4, 0x4, R8 ;  /* 0x0000000404087825 */ /* 0x002fc600078e0008 */
[----:B------:R-:W-:-:S04]  /*0190*/  IADD3 R8, P1, PT, R8, 0x10, RZ ;  /* 0x0000001008087810 */ /* 0x000fc80007f3e0ff */
[----:B------:R-:W-:-:S09]  /*01a0*/  IADD3.X R9, PT, PT, RZ, R9, RZ, P1, !PT ;  /* 0x00000009ff097210 */ /* 0x000fd20000ffe4ff */
.L_x_80:
[----:B------:R-:W1:Y:S01]  /*01b0*/  LDC.64 R12, c[0x0][0x390] ;  /* 0x0000e400ff0c7b82 */ /* 0x000e620000000a00 */
[----:B--2---:R-:W2:Y:S01]  /*01c0*/  LDG.E R14, desc[UR4][R8.64+-0x10] ;  /* 0xfffff004080e7981 */ /* 0x004ea2000c1e1900 */
[----:B-1----:R-:W-:-:S05]  /*01d0*/  IMAD.WIDE R12, R5, 0x4, R12 ;  /* 0x00000004050c7825 */ /* 0x002fca00078e020c */
[----:B------:R-:W2:Y:S02]  /*01e0*/  LDG.E R15, desc[UR4][R12.64] ;  /* 0x000000040c0f7981 */ /* 0x000ea4000c1e1900 */
[----:B--2---:R-:W-:Y:S01]  /*01f0*/  FFMA R11, R14, R15, R11 ;  /* 0x0000000f0e0b7223 */ /* 0x004fe2000000000b */
[----:B------:R-:W-:-:S04]  /*0200*/  IMAD.WIDE R14, R0, 0x4, R12 ;  /* 0x00000004000e7825 */ /* 0x000fc800078e020c */
[----:B------:R1:W-:Y:S04]  /*0210*/  STG.E desc[UR4][R2.64], R11 ;  /* 0x0000000b02007986 */ /* 0x0003e8000c101904 */
[----:B------:R-:W2:Y:S04]  /*0220*/  LDG.E R16, desc[UR4][R8.64+-0xc] ;  /* 0xfffff40408107981 */ /* 0x000ea8000c1e1900 */
[----:B------:R-:W2:Y:S02]  /*0230*/  LDG.E R17, desc[UR4][R14.64] ;  /* 0x000000040e117981 */ /* 0x000ea4000c1e1900 */
[----:B--2---:R-:W-:Y:S01]  /*0240*/  FFMA R19, R16, R17, R11 ;  /* 0x0000001110137223 */ /* 0x004fe2000000000b */
[----:B------:R-:W-:-:S04]  /*0250*/  IMAD.WIDE R16, R0, 0x4, R14 ;  /* 0x0000000400107825 */ /* 0x000fc800078e020e */
[----:B------:R2:W-:Y:S04]  /*0260*/  STG.E desc[UR4][R2.64], R19 ;  /* 0x0000001302007986 */ /* 0x0005e8000c101904 */
[----:B------:R-:W3:Y:S04]  /*0270*/  LDG.E R20, desc[UR4][R8.64+-0x8] ;  /* 0xfffff80408147981 */ /* 0x000ee8000c1e1900 */
[----:B------:R-:W3:Y:S01]  /*0280*/  LDG.E R21, desc[UR4][R16.64] ;  /* 0x0000000410157981 */ /* 0x000ee2000c1e1900 */
[----:B------:R-:W-:-:S04]  /*0290*/  IMAD.WIDE R12, R0, 0x4, R16 ;  /* 0x00000004000c7825 */ /* 0x000fc800078e0210 */
[----:B---3--:R-:W-:-:S05]  /*02a0*/  FFMA R21, R20, R21, R19 ;  /* 0x0000001514157223 */ /* 0x008fca0000000013 */
[----:B------:R3:W-:Y:S04]  /*02b0*/  STG.E desc[UR4][R2.64], R21 ;  /* 0x0000001502007986 */ /* 0x0007e8000c101904 */
[----:B------:R-:W4:Y:S04]  /*02c0*/  LDG.E R20, desc[UR4][R8.64+-0x4] ;  /* 0xfffffc0408147981 */ /* 0x000f28000c1e1900 */
[----:B-1----:R-:W4:Y:S01]  /*02d0*/  LDG.E R11, desc[UR4][R12.64] ;  /* 0x000000040c0b7981 */ /* 0x002f22000c1e1900 */
[----:B------:R-:W-:-:S04]  /*02e0*/  IMAD.WIDE R14, R0, 0x4, R12 ;  /* 0x00000004000e7825 */ /* 0x000fc800078e020c */
[----:B----4-:R-:W-:-:S05]  /*02f0*/  FFMA R11, R20, R11, R21 ;  /* 0x0000000b140b7223 */ /* 0x010fca0000000015 */
[----:B------:R1:W-:Y:S04]  /*0300*/  STG.E desc[UR4][R2.64], R11 ;  /* 0x0000000b02007986 */ /* 0x0003e8000c101904 */
[----:B------:R-:W4:Y:S04]  /*0310*/  LDG.E R20, desc[UR4][R8.64] ;  /* 0x0000000408147981 */ /* 0x000f28000c1e1900 */
[----:B--2---:R-:W4:Y:S01]  /*0320*/  LDG.E R19, desc[UR4][R14.64] ;  /* 0x000000040e137981 */ /* 0x004f22000c1e1900 */
[----:B------:R-:W-:-:S04]  /*0330*/  IMAD.WIDE R16, R0, 0x4, R14 ;  /* 0x0000000400107825 */ /* 0x000fc800078e020e */
[----:B----4-:R-:W-:-:S05]  /*0340*/  FFMA R19, R20, R19, R11 ;  /* 0x0000001314137223 */ /* 0x010fca000000000b */
[----:B------:R2:W-:Y:S04]  /*0350*/  STG.E desc[UR4][R2.64], R19 ;  /* 0x0000001302007986 */ /* 0x0005e8000c101904 */
[----:B------:R-:W4:Y:S04]  /*0360*/  LDG.E R20, desc[UR4][R8.64+0x4] ;  /* 0x0000040408147981 */ /* 0x000f28000c1e1900 */
[----:B---3--:R-:W4:Y:S01]  /*0370*/  LDG.E R21, desc[UR4][R16.64] ;  /* 0x0000000410157981 */ /* 0x008f22000c1e1900 */
[----:B------:R-:W-:-:S04]  /*0380*/  IMAD.WIDE R12, R0, 0x4, R16 ;  /* 0x00000004000c7825 */ /* 0x000fc800078e0210 */
[----:B----4-:R-:W-:-:S05]  /*0390*/  FFMA R21, R20, R21, R19 ;  /* 0x0000001514157223 */ /* 0x010fca0000000013 */
[----:B------:R2:W-:Y:S04]  /*03a0*/  STG.E desc[UR4][R2.64], R21 ;  /* 0x0000001502007986 */ /* 0x0005e8000c101904 */
[----:B------:R-:W3:Y:S04]  /*03b0*/  LDG.E R20, desc[UR4][R8.64+0x8] ;  /* 0x0000080408147981 */ /* 0x000ee8000c1e1900 */
[----:B-1----:R-:W3:Y:S01]  /*03c0*/  LDG.E R11, desc[UR4][R12.64] ;  /* 0x000000040c0b7981 */ /* 0x002ee2000c1e1900 */
[----:B------:R-:W-:Y:S01]  /*03d0*/  IMAD.WIDE R14, R0, 0x4, R12 ;  /* 0x00000004000e7825 */ /* 0x000fe200078e020c */
[----:B------:R-:W-:-:S03]  /*03e0*/  IADD3 R10, PT, PT, R10, 0x8, RZ ;  /* 0x000000080a0a7810 */ /* 0x000fc60007ffe0ff */
[----:B---3--:R-:W-:-:S05]  /*03f0*/  FFMA R23, R20, R11, R21 ;  /* 0x0000000b14177223 */ /* 0x008fca0000000015 */
[----:B------:R2:W-:Y:S04]  /*0400*/  STG.E desc[UR4][R2.64], R23 ;  /* 0x0000001702007986 */ /* 0x0005e8000c101904 */
[----:B------:R-:W3:Y:S04]  /*0410*/  LDG.E R14, desc[UR4][R14.64] ;  /* 0x000000040e0e7981 */ /* 0x000ee8000c1e1900 */
[----:B------:R1:W3:Y:S01]  /*0420*/  LDG.E R20, desc[UR4][R8.64+0xc] ;  /* 0x00000c0408147981 */ /* 0x0002e2000c1e1900 */
[----:B------:R-:W-:Y:S02]  /*0430*/  ISETP.NE.AND P1, PT, R10, RZ, PT ;  /* 0x000000ff0a00720c */ /* 0x000fe40003f25270 */
[----:B------:R-:W-:-:S02]  /*0440*/  LEA R5, R0, R5, 0x3 ;  /* 0x0000000500057211 */ /* 0x000fc400078e18ff */
[----:B-1----:R-:W-:-:S04]  /*0450*/  IADD3 R8, P2, PT, R8, 0x20, RZ ;  /* 0x0000002008087810 */ /* 0x002fc80007f5e0ff */
[----:B------:R-:W-:Y:S01]  /*0460*/  IADD3.X R9, PT, PT, RZ, R9, RZ, P2, !PT ;  /* 0x00000009ff097210 */ /* 0x000fe200017fe4ff */
[----:B---3--:R-:W-:-:S05]  /*0470*/  FFMA R11, R20, R14, R23 ;  /* 0x0000000e140b7223 */ /* 0x008fca0000000017 */
[----:B------:R2:W-:Y:S01]  /*0480*/  STG.E desc[UR4][R2.64], R11 ;  /* 0x0000000b02007986 */ /* 0x0005e2000c101904 */
[----:B------:R-:W-:Y:S05]  /*0490*/  @P1 BRA `(.L_x_80) ;  /* 0xfffffffc00441947 */ /* 0x000fea000383ffff */
.L_x_79:
[----:B------:R-:W-:Y:S05]  /*04a0*/  @!P0 EXIT ;  /* 0x000000000000894d */ /* 0x000fea0003800000 */
[----:B------:R-:W-:Y:S02]  /*04b0*/  ISETP.GE.U32.AND P1, PT, R18, 0x4, PT ;  /* 0x000000041200780c */ /* 0x000fe40003f26070 */
[----:B------:R-:W-:-:S04]  /*04c0*/  LOP3.LUT R16, R6, 0x3, RZ, 0xc0, !PT ;  /* 0x0000000306107812 */ /* 0x000fc800078ec0ff */
[----:B------:R-:W-:-:S07]  /*04d0*/  ISETP.NE.AND P0, PT, R16, RZ, PT ;  /* 0x000000ff1000720c */ /* 0x000fce0003f05270 */
[----:B------:R-:W-:Y:S06]  /*04e0*/  @!P1 BRA `(.L_x_81) ;  /* 0x00000000007c9947 */ /* 0x000fec0003800000 */
[----:B------:R-:W1:Y:S01]  /*04f0*/  LDC.64 R14, c[0x0][0x380] ;  /* 0x0000e000ff0e7b82 */ /* 0x000e620000000a00 */
[----:B------:R-:W-:-:S07]  /*0500*/  IADD3 R9, PT, PT, R4, R7, RZ ;  /* 0x0000000704097210 */ /* 0x000fce0007ffe0ff */
[----:B------:R-:W3:Y:S01]  /*0510*/  LDC.64 R12, c[0x0][0x390] ;  /* 0x0000e400ff0c7b82 */ /* 0x000ee20000000a00 */
[----:B-1----:R-:W-:-:S07]  /*0520*/  IMAD.WIDE.U32 R14, R9, 0x4, R14 ;  /* 0x00000004090e7825 */ /* 0x002fce00078e000e */
[----:B------:R-:W1:Y:S01]  /*0530*/  LDC.64 R8, c[0x0][0x380] ;  /* 0x0000e000ff087b82 */ /* 0x000e620000000a00 */
[----:B------:R-:W4:Y:S01]  /*0540*/  LDG.E R14, desc[UR4][R14.64] ;  /* 0x000000040e0e7981 */ /* 0x000f22000c1e1900 */
[----:B---3--:R-:W-:-:S05]  /*0550*/  IMAD.WIDE R12, R5, 0x4, R12 ;  /* 0x00000004050c7825 */ /* 0x008fca00078e020c */
[----:B------:R-:W4:Y:S01]  /*0560*/  LDG.E R10, desc[UR4][R12.64] ;  /* 0x000000040c0a7981 */ /* 0x000f22000c1e1900 */
[----:B------:R-:W-:-:S04]  /*0570*/  IADD3 R17, P1, PT, R4, R7, RZ ;  /* 0x0000000704117210 */ /* 0x000fc80007f3e0ff */
[----:B------:R-:W-:Y:S02]  /*0580*/  IADD3.X R18, PT, PT, RZ, RZ, RZ, P1, !PT ;  /* 0x000000ffff127210 */ /* 0x000fe40000ffe4ff */
[----:B-1----:R-:W-:-:S04]  /*0590*/  LEA R8, P1, R17, R8, 0x2 ;  /* 0x0000000811087211 */ /* 0x002fc800078210ff */
[----:B------:R-:W-:Y:S01]  /*05a0*/  LEA.HI.X R9, R17, R9, R18, 0x2, P1 ;  /* 0x0000000911097211 */ /* 0x000fe200008f1412 */
[----:B----4-:R-:W-:Y:S01]  /*05b0*/  FFMA R17, R14, R10, R11 ;  /* 0x0000000a0e117223 */ /* 0x010fe2000000000b */
[----:B--2---:R-:W-:-:S04]  /*05c0*/  IMAD.WIDE R10, R0, 0x4, R12 ;  /* 0x00000004000a7825 */ /* 0x004fc800078e020c */
[----:B------:R1:W-:Y:S04]  /*05d0*/  STG.E desc[UR4][R2.64], R17 ;  /* 0x0000001102007986 */ /* 0x0003e8000c101904 */
[----:B------:R-:W2:Y:S04]  /*05e0*/  LDG.E R18, desc[UR4][R10.64] ;  /* 0x000000040a127981 */ /* 0x000ea8000c1e1900 */
[----:B------:R-:W2:Y:S01]  /*05f0*/  LDG.E R14, desc[UR4][R8.64+0x4] ;  /* 0x00000404080e7981 */ /* 0x000ea2000c1e1900 */
[----:B------:R-:W-:-:S04]  /*0600*/  IMAD.WIDE R12, R0, 0x4, R10 ;  /* 0x00000004000c7825 */ /* 0x000fc800078e020a */
[----:B--2---:R-:W-:-:S05]  /*0610*/  FFMA R19, R14, R18, R17 ;  /* 0x000000120e137223 */ /* 0x004fca0000000011 */
[----:B------:R1:W-:Y:S04]  /*0620*/  STG.E desc[UR4][R2.64], R19 ;  /* 0x0000001302007986 */ /* 0x0003e8000c101904 */
[----:B------:R-:W2:Y:S04]  /*0630*/  LDG.E R14, desc[UR4][R8.64+0x8] ;  /* 0x00000804080e7981 */ /* 0x000ea8000c1e1900 */
[----:B------:R-:W2:Y:S02]  /*0640*/  LDG.E R15, desc[UR4][R12.64] ;  /* 0x000000040c0f7981 */ /* 0x000ea4000c1e1900 */
[----:B--2---:R-:W-:Y:S01]  /*0650*/  FFMA R21, R14, R15, R19 ;  /* 0x0000000f0e157223 */ /* 0x004fe20000000013 */
[----:B------:R-:W-:-:S04]  /*0660*/  IMAD.WIDE R14, R0, 0x4, R12 ;  /* 0x00000004000e7825 */ /* 0x000fc800078e020c */
[----:B------:R1:W-:Y:S04]  /*0670*/  STG.E desc[UR4][R2.64], R21 ;  /* 0x0000001502007986 */ /* 0x0003e8000c101904 */
[----:B------:R-:W2:Y:S04]  /*0680*/  LDG.E R18, desc[UR4][R8.64+0xc] ;  /* 0x00000c0408127981 */ /* 0x000ea8000c1e1900 */
[----:B------:R-:W2:Y:S01]  /*0690*/  LDG.E R14, desc[UR4][R14.64] ;  /* 0x000000040e0e7981 */ /* 0x000ea2000c1e1900 */
[----:B------:R-:W-:Y:S02]  /*06a0*/  IADD3 R7, PT, PT, R7, 0x4, RZ ;  /* 0x0000000407077810 */ /* 0x000fe40007ffe0ff */
[----:B------:R-:W-:Y:S01]  /*06b0*/  LEA R5, R0, R5, 0x2 ;  /* 0x0000000500057211 */ /* 0x000fe200078e10ff */
[----:B--2---:R-:W-:-:S05]  /*06c0*/  FFMA R11, R18, R14, R21 ;  /* 0x0000000e120b7223 */ /* 0x004fca0000000015 */
[----:B------:R1:W-:Y:S02]  /*06d0*/  STG.E desc[UR4][R2.64], R11 ;  /* 0x0000000b02007986 */ /* 0x0003e4000c101904 */
.L_x_81:
[----:B------:R-:W-:Y:S05]  /*06e0*/  @!P0 EXIT ;  /* 0x000000000000894d */ /* 0x000fea0003800000 */
[----:B------:R-:W-:Y:S02]  /*06f0*/  ISETP.NE.AND P1, PT, R16, 0x1, PT ;  /* 0x000000011000780c */ /* 0x000fe40003f25270 */
[----:B------:R-:W-:-:S04]  /*0700*/  LOP3.LUT R6, R6, 0x1, RZ, 0xc0, !PT ;  /* 0x0000000106067812 */ /* 0x000fc800078ec0ff */
[----:B------:R-:W-:-:S07]  /*0710*/  ISETP.NE.U32.AND P0, PT, R6, 0x1, PT ;  /* 0x000000010600780c */ /* 0x000fce0003f05070 */
[----:B------:R-:W-:Y:S06]  /*0720*/  @!P1 BRA `(.L_x_82) ;  /* 0x0000000000549947 */ /* 0x000fec0003800000 */
[----:B------:R-:W3:Y:S01]  /*0730*/  LDC.64 R8, c[0x0][0x380] ;  /* 0x0000e000ff087b82 */ /* 0x000ee20000000a00 */
[----:B------:R-:W-:-:S07]  /*0740*/  IADD3 R15, PT, PT, R4, R7, RZ ;  /* 0x00000007040f7210 */ /* 0x000fce0007ffe0ff */
[----:B------:R-:W4:Y:S08]  /*0750*/  LDC.64 R12, c[0x0][0x390] ;  /* 0x0000e400ff0c7b82 */ /* 0x000f300000000a00 */
[----:B-1----:R-:W1:Y:S01]  /*0760*/  LDC.64 R16, c[0x0][0x380] ;  /* 0x0000e000ff107b82 */ /* 0x002e620000000a00 */
[----:B---3--:R-:W-:-:S06]  /*0770*/  IMAD.WIDE.U32 R14, R15, 0x4, R8 ;  /* 0x000000040f0e7825 */ /* 0x008fcc00078e0008 */
[----:B------:R-:W2:Y:S01]  /*0780*/  LDG.E R14, desc[UR4][R14.64] ;  /* 0x000000040e0e7981 */ /* 0x000ea2000c1e1900 */
[----:B----4-:R-:W-:-:S05]  /*0790*/  IMAD.WIDE R12, R5, 0x4, R12 ;  /* 0x00000004050c7825 */ /* 0x010fca00078e020c */
[----:B------:R-:W2:Y:S01]  /*07a0*/  LDG.E R6, desc[UR4][R12.64] ;  /* 0x000000040c067981 */ /* 0x000ea2000c1e1900 */
[----:B------:R-:W-:-:S04]  /*07b0*/  IADD3 R9, P1, PT, R4, R7, RZ ;  /* 0x0000000704097210 */ /* 0x000fc80007f3e0ff */
[----:B------:R-:W-:Y:S02]  /*07c0*/  IADD3.X R10, PT, PT, RZ, RZ, RZ, P1, !PT ;  /* 0x000000ffff0a7210 */ /* 0x000fe40000ffe4ff */
[----:B-1----:R-:W-:-:S04]  /*07d0*/  LEA R8, P1, R9, R16, 0x2 ;  /* 0x0000001009087211 */ /* 0x002fc800078210ff */
[----:B------:R-:W-:Y:S01]  /*07e0*/  LEA.HI.X R9, R9, R17, R10, 0x2, P1 ;  /* 0x0000001109097211 */ /* 0x000fe200008f140a */
[----:B------:R-:W-:-:S04]  /*07f0*/  IMAD.WIDE R16, R0, 0x4, R12 ;  /* 0x0000000400107825 */ /* 0x000fc800078e020c */
[----:B--2---:R-:W-:-:S05]  /*0800*/  FFMA R19, R14, R6, R11 ;  /* 0x000000060e137223 */ /* 0x004fca000000000b */
[----:B------:R3:W-:Y:S04]  /*0810*/  STG.E desc[UR4][R2.64], R19 ;  /* 0x0000001302007986 */ /* 0x0007e8000c101904 */
[----:B------:R-:W2:Y:S04]  /*0820*/  LDG.E R8, desc[UR4][R8.64+0x4] ;  /* 0x0000040408087981 */ /* 0x000ea8000c1e1900 */
[----:B------:R-:W2:Y:S01]  /*0830*/  LDG.E R16, desc[UR4][R16.64] ;  /* 0x0000000410107981 */ /* 0x000ea2000c1e1900 */
[----:B------:R-:W-:Y:S02]  /*0840*/  IADD3 R7, PT, PT, R7, 0x2, RZ ;  /* 0x0000000207077810 */ /* 0x000fe40007ffe0ff */
[----:B------:R-:W-:Y:S01]  /*0850*/  LEA R5, R0, R5, 0x1 ;  /* 0x0000000500057211 */ /* 0x000fe200078e08ff */
[----:B--2---:R-:W-:-:S05]  /*0860*/  FFMA R11, R8, R16, R19 ;  /* 0x00000010080b7223 */ /* 0x004fca0000000013 */
[----:B------:R3:W-:Y:S02]  /*0870*/  STG.E desc[UR4][R2.64], R11 ;  /* 0x0000000b02007986 */ /* 0x0007e4000c101904 */
.L_x_82:
[----:B------:R-:W-:Y:S05]  /*0880*/  @P0 EXIT ;  /* 0x000000000000094d */ /* 0x000fea0003800000 */
[----:B------:R-:W4:Y:S01]  /*0890*/  LDC.64 R8, c[0x0][0x380] ;  /* 0x0000e000ff087b82 */ /* 0x000f220000000a00 */
[----:B------:R-:W-:-:S07]  /*08a0*/  IADD3 R7, PT, PT, R4, R7, RZ ;  /* 0x0000000704077210 */ /* 0x000fce0007ffe0ff */
[----:B------:R-:W5:Y:S01]  /*08b0*/  LDC.64 R12, c[0x0][0x390] ;  /* 0x0000e400ff0c7b82 */ /* 0x000f620000000a00 */
[----:B----4-:R-:W-:-:S06]  /*08c0*/  IMAD.WIDE.U32 R6, R7, 0x4, R8 ;  /* 0x0000000407067825 */ /* 0x010fcc00078e0008 */
[----:B------:R-:W1:Y:S01]  /*08d0*/  LDG.E R6, desc[UR4][R6.64] ;  /* 0x0000000406067981 */ /* 0x000e62000c1e1900 */
[----:B-----5:R-:W-:-:S06]  /*08e0*/  IMAD.WIDE R4, R5, 0x4, R12 ;  /* 0x0000000405047825 */ /* 0x020fcc00078e020c */
[----:B------:R-:W1:Y:S02]  /*08f0*/  LDG.E R4, desc[UR4][R4.64] ;  /* 0x0000000404047981 */ /* 0x000e64000c1e1900 */
[----:B-123--:R-:W-:-:S05]  /*0900*/  FFMA R11, R6, R4, R11 ;  /* 0x00000004060b7223 */ /* 0x00efca000000000b */
[----:B------:R-:W-:Y:S01]  /*0910*/  STG.E desc[UR4][R2.64], R11 ;  /* 0x0000000b02007986 */ /* 0x000fe2000c101904 */
[----:B------:R-:W-:Y:S05]  /*0920*/  EXIT ;  /* 0x000000000000794d */ /* 0x000fea0003800000 */
.L_x_83:
        /* <DEDUP_REMOVED lines=13> */
.L_x_146:


//--------------------- .text._Z7softmaxPfS_i     --------------------------
	.section	.text._Z7softmaxPfS_i,"ax",@progbits
	.align	128
        .global         _Z7softmaxPfS_i
        .type           _Z7softmaxPfS_i,@function
        .size           _Z7softmaxPfS_i,(.L_x_127 - _Z7softmaxPfS_i)
        .other          _Z7softmaxPfS_i,@"STO_CUDA_ENTRY STV_DEFAULT"
_Z7softmaxPfS_i:
.text._Z7softmaxPfS_i:
[----:B------:R-:W-:Y:S01]  /*0000*/  LDC R1, c[0x0][0x37c] ;  /* 0x0000df00ff017b82 */ /* 0x000fe20000000800 */
[----:B------:R-:W0:Y:S01]  /*0010*/  LDCU UR4, c[0x0][0x390] ;  /* 0x00007200ff0477ac */ /* 0x000e220008000800 */
[----:B------:R-:W-:Y:S01]  /*0020*/  HFMA2 R0, -RZ, RZ, 0, 0 ;  /* 0x00000000ff007431 */ /* 0x000fe200000001ff */
[----:B------:R-:W1:Y:S01]  /*0030*/  LDCU.64 UR14, c[0x0][0x358] ;  /* 0x00006b00ff0e77ac */ /* 0x000e620008000a00 */
[----:B0-----:R-:W-:-:S09]  /*0040*/  UISETP.GE.AND UP0, UPT, UR4, 0x1, UPT ;  /* 0x000000010400788c */ /* 0x001fd2000bf06270 */
[----:B-1----:R-:W-:Y:S05]  /*0050*/  BRA.U !UP0, `(.L_x_84) ;  /* 0x0000000908e87547 */ /* 0x002fea000b800000 */
[----:B------:R-:W-:Y:S01]  /*0060*/  UISETP.GE.U32.AND UP1, UPT, UR4, 0x10, UPT ;  /* 0x000000100400788c */ /* 0x000fe2000bf26070 */
[----:B------:R-:W-:Y:S01]  /*0070*/  MOV R2, RZ ;  /* 0x000000ff00027202 */ /* 0x000fe20000000f00 */
[----:B------:R-:W-:Y:S01]  /*0080*/  ULOP3.LUT UR12, UR4, 0xf, URZ, 0xc0, !UPT ;  /* 0x0000000f040c7892 */ /* 0x000fe2000f8ec0ff */
[----:B------:R-:W-:-:S03]  /*0090*/  MOV R0, RZ ;  /* 0x000000ff00007202 */ /* 0x000fc60000000f00 */
[----:B------:R-:W-:-:S03]  /*00a0*/  UISETP.NE.AND UP0, UPT, UR12, URZ, UPT ;  /* 0x000000ff0c00728c */ /* 0x000fc6000bf05270 */
[----:B------:R-:W-:Y:S08]  /*00b0*/  BRA.U !UP1, `(.L_x_85) ;  /* 0x0000000509587547 */ /* 0x000ff0000b800000 */
[----:B------:R-:W0:Y:S01]  /*00c0*/  LDCU.128 UR8, c[0x0][0x380] ;  /* 0x00007000ff0877ac */ /* 0x000e220008000c00 */
[----:B------:R-:W-:Y:S01]  /*00d0*/  MOV R0, RZ ;  /* 0x000000ff00007202 */ /* 0x000fe20000000f00 */
[----:B------:R-:W-:-:S06]  /*00e0*/  ULOP3.LUT UR4, UR4, 0x7ffffff0, URZ, 0xc0, !UPT ;  /* 0x7ffffff004047892 */ /* 0x000fcc000f8ec0ff */
[----:B------:R-:W-:Y:S01]  /*00f0*/  MOV R2, UR4 ;  /* 0x0000000400027c02 */ /* 0x000fe20008000f00 */
[----:B0-----:R-:W-:Y:S02]  /*0100*/  UIADD3 UR7, UP1, UPT, UR8, 0x20, URZ ;  /* 0x0000002008077890 */ /* 0x001fe4000ff3e0ff */
[----:B------:R-:W-:Y:S02]  /*0110*/  UIADD3 UR5, UP2, UPT, UR10, 0x20, URZ ;  /* 0x000000200a057890 */ /* 0x000fe4000ff5e0ff */
[----:B------:R-:W-:Y:S02]  /*0120*/  UIADD3.X UR8, UPT, UPT, URZ, UR9, URZ, UP1, !UPT ;  /* 0x00000009ff087290 */ /* 0x000fe40008ffe4ff */
[----:B------:R-:W-:Y:S01]  /*0130*/  UIADD3.X UR6, UPT, UPT, URZ, UR11, URZ, UP2, !UPT ;  /* 0x0000000bff067290 */ /* 0x000fe200097fe4ff */
[----:B------:R-:W-:Y:S01]  /*0140*/  MOV R6, UR7 ;  /* 0x0000000700067c02 */ /* 0x000fe20008000f00 */
[----:B------:R-:W-:Y:S01]  /*0150*/  UIADD3 UR9, UPT, UPT, -UR4, URZ, URZ ;  /* 0x000000ff04097290 */ /* 0x000fe2000fffe1ff */
[----:B------:R-:W-:-:S02]  /*0160*/  MOV R8, UR5 ;  /* 0x0000000500087c02 */ /* 0x000fc40008000f00 */
[----:B------:R-:W-:Y:S02]  /*0170*/  MOV R7, UR8 ;  /* 0x0000000800077c02 */ /* 0x000fe40008000f00 */
[----:B------:R-:W-:-:S07]  /*0180*/  MOV R9, UR6 ;  /* 0x0000000600097c02 */ /* 0x000fce0008000f00 */
.L_x_86:
[----:B------:R-:W2:Y:S01]  /*0190*/  LDG.E R23, desc[UR14][R6.64+-0x20] ;  /* 0xffffe00e06177981 */ /* 0x000ea2000c1e1900 */
[----:B0-----:R-:W-:Y:S02]  /*01a0*/  MOV R4, R8 ;  /* 0x0000000800047202 */ /* 0x001fe40000000f00 */
[----:B------:R-:W-:-:S05]  /*01b0*/  MOV R5, R9 ;  /* 0x0000000900057202 */ /* 0x000fca0000000f00 */
[----:B--2---:R-:W-:Y:S04]  /*01c0*/  STG.E desc[UR14][R4.64+-0x20], R23 ;  /* 0xffffe01704007986 */ /* 0x004fe8000c10190e */
[----:B------:R-:W2:Y:S04]  /*01d0*/  LDG.E R25, desc[UR14][R6.64+-0x1c] ;  /* 0xffffe40e06197981 */ /* 0x000ea8000c1e1900 */
[----:B--2---:R-:W-:Y:S04]  /*01e0*/  STG.E desc[UR14][R4.64+-0x1c], R25 ;  /* 0xffffe41904007986 */ /* 0x004fe8000c10190e */
[----:B------:R-:W2:Y:S04]  /*01f0*/  LDG.E R27, desc[UR14][R6.64+-0x18] ;  /* 0xffffe80e061b7981 */ /* 0x000ea8000c1e1900 */
[----:B--2---:R-:W-:Y:S04]  /*0200*/  STG.E desc[UR14][R4.64+-0x18], R27 ;  /* 0xffffe81b04007986 */ /* 0x004fe8000c10190e */
[----:B------:R-:W2:Y:S04]  /*0210*/  LDG.E R29, desc[UR14][R6.64+-0x14] ;  /* 0xffffec0e061d7981 */ /* 0x000ea8000c1e1900 */
[----:B--2---:R-:W-:Y:S04]  /*0220*/  STG.E desc[UR14][R4.64+-0x14], R29 ;  /* 0xffffec1d04007986 */ /* 0x004fe8000c10190e */
[----:B------:R-:W2:Y:S04]  /*0230*/  LDG.E R8, desc[UR14][R6.64+-0x10] ;  /* 0xfffff00e06087981 */ /* 0x000ea8000c1e1900 */
[----:B--2---:R0:W-:Y:S04]  /*0240*/  STG.E desc[UR14][R4.64+-0x10], R8 ;  /* 0xfffff00804007986 */ /* 0x0041e8000c10190e */
[----:B------:R-:W2:Y:S04]  /*0250*/  LDG.E R10, desc[UR14][R6.64+-0xc] ;  /* 0xfffff40e060a7981 */ /* 0x000ea8000c1e1900 */
        /* <DEDUP_REMOVED lines=17> */
[----:B------:R-:W2:Y:S01]  /*0370*/  LDG.E R9, desc[UR14][R6.64+0x18] ;  /* 0x0000180e06097981 */ /* 0x000ea2000c1e1900 */
[----:B------:R-:W-:-:S04]  /*0380*/  FSETP.GT.AND P0, PT, R23, R0, PT ;  /* 0x000000001700720b */ /* 0x000fc80003f04000 */
[----:B------:R-:W-:-:S04]  /*0390*/  FSEL R0, R23, R0, P0 ;  /* 0x0000000017007208 */ /* 0x000fc80000000000 */
        /* <DEDUP_REMOVED lines=10> */
[CC--:B------:R-:W-:Y:S01]  /*0440*/  FSETP.GT.AND P0, PT, R12.reuse, R0.reuse, PT ;  /* 0x000000000c00720b */ /* 0x0c0fe20003f04000 */
[----:B--2---:R1:W-:Y:S04]  /*0450*/  STG.E desc[UR14][R4.64+0x18], R9 ;  /* 0x0000180904007986 */ /* 0x0043e8000c10190e */
[----:B------:R2:W3:Y:S01]  /*0460*/  LDG.E R3, desc[UR14][R6.64+0x1c] ;  /* 0x00001c0e06037981 */ /* 0x0004e2000c1e1900 */
[----:B------:R-:W-:Y:S01]  /*0470*/  FSEL R0, R12, R0, P0 ;  /* 0x000000000c007208 */ /* 0x000fe20000000000 */
[----:B------:R-:W-:Y:S01]  /*0480*/  UIADD3 UR9, UPT, UPT, UR9, 0x10, URZ ;  /* 0x0000001009097890 */ /* 0x000fe2000fffe0ff */
[----:B0-----:R-:W-:Y:S02]  /*0490*/  IADD3 R8, P2, PT, R4, 0x40, RZ ;  /* 0x0000004004087810 */ /* 0x001fe40007f5e0ff */
[----:B------:R-:W-:Y:S01]  /*04a0*/  FSETP.GT.AND P0, PT, R14, R0, PT ;  /* 0x000000000e00720b */ /* 0x000fe20003f04000 */
[----:B------:R-:W-:-:S03]  /*04b0*/  UISETP.NE.AND UP1, UPT, UR9, URZ, UPT ;  /* 0x000000ff0900728c */ /* 0x000fc6000bf25270 */
[----:B------:R-:W-:Y:S02]  /*04c0*/  FSEL R0, R14, R0, P0 ;  /* 0x000000000e007208 */ /* 0x000fe40000000000 */
[----:B--2---:R-:W-:Y:S02]  /*04d0*/  IADD3 R6, P1, PT, R6, 0x40, RZ ;  /* 0x0000004006067810 */ /* 0x004fe40007f3e0ff */
[CC--:B------:R-:W-:Y:S02]  /*04e0*/  FSETP.GT.AND P0, PT, R21.reuse, R0.reuse, PT ;  /* 0x000000001500720b */ /* 0x0c0fe40003f04000 */
[----:B------:R-:W-:Y:S02]  /*04f0*/  IADD3.X R7, PT, PT, RZ, R7, RZ, P1, !PT ;  /* 0x00000007ff077210 */ /* 0x000fe40000ffe4ff */
        /* <DEDUP_REMOVED lines=12> */
[----:B------:R-:W-:Y:S02]  /*05c0*/  FSEL R0, R9, R0, P0 ;  /* 0x0000000009007208 */ /* 0x000fe40000000000 */
[----:B-1----:R-:W-:Y:S01]  /*05d0*/  IADD3.X R9, PT, PT, RZ, R5, RZ, P2, !PT ;  /* 0x00000005ff097210 */ /* 0x002fe200017fe4ff */
[----:B---3--:R0:W-:Y:S01]  /*05e0*/  STG.E desc[UR14][R4.64+0x1c], R3 ;  /* 0x00001c0304007986 */ /* 0x0081e2000c10190e */
[----:B------:R-:W-:-:S04]  /*05f0*/  FSETP.GT.AND P0, PT, R3, R0, PT ;  /* 0x000000000300720b */ /* 0x000fc80003f04000 */
[----:B------:R-:W-:Y:S01]  /*0600*/  FSEL R0, R3, R0, P0 ;  /* 0x0000000003007208 */ /* 0x000fe20000000000 */
[----:B------:R-:W-:Y:S08]  /*0610*/  BRA.U UP1, `(.L_x_86) ;  /* 0xfffffff901dc7547 */ /* 0x000ff0000b83ffff */
.L_x_85:
[----:B------:R-:W-:Y:S05]  /*0620*/  BRA.U !UP0, `(.L_x_84) ;  /* 0x0000000508747547 */ /* 0x000fea000b800000 */
[----:B------:R-:W1:Y:S01]  /*0630*/  LDCU UR4, c[0x0][0x390] ;  /* 0x00007200ff0477ac */ /* 0x000e620008000800 */
[----:B------:R-:W-:Y:S02]  /*0640*/  UISETP.GE.U32.AND UP0, UPT, UR12, 0x8, UPT ;  /* 0x000000080c00788c */ /* 0x000fe4000bf06070 */
[----:B-1----:R-:W-:-:S04]  /*0650*/  ULOP3.LUT UR5, UR4, 0x7, URZ, 0xc0, !UPT ;  /* 0x0000000704057892 */ /* 0x002fc8000f8ec0ff */
[----:B------:R-:W-:-:S03]  /*0660*/  UISETP.NE.AND UP1, UPT, UR5, URZ, UPT ;  /* 0x000000ff0500728c */ /* 0x000fc6000bf25270 */
[----:B------:R-:W-:Y:S08]  /*0670*/  BRA.U !UP0, `(.L_x_87) ;  /* 0x0000000108947547 */ /* 0x000ff0000b800000 */
[----:B------:R-:W1:Y:S08]  /*0680*/  LDC.64 R6, c[0x0][0x380] ;  /* 0x0000e000ff067b82 */ /* 0x000e700000000a00 */
[----:B0-----:R-:W0:Y:S01]  /*0690*/  LDC.64 R4, c[0x0][0x388] ;  /* 0x0000e200ff047b82 */ /* 0x001e220000000a00 */
[----:B-1----:R-:W-:-:S05]  /*06a0*/  IMAD.WIDE.U32 R6, R2, 0x4, R6 ;  /* 0x0000000402067825 */ /* 0x002fca00078e0006 */
[----:B------:R-:W2:Y:S01]  /*06b0*/  LDG.E R3, desc[UR14][R6.64] ;  /* 0x0000000e06037981 */ /* 0x000ea2000c1e1900 */
[----:B0-----:R-:W-:-:S05]  /*06c0*/  IMAD.WIDE.U32 R4, R2, 0x4, R4 ;  /* 0x0000000402047825 */ /* 0x001fca00078e0004 */
[----:B--2---:R1:W-:Y:S04]  /*06d0*/  STG.E desc[UR14][R4.64], R3 ;  /* 0x0000000304007986 */ /* 0x0043e8000c10190e */
[----:B------:R-:W2:Y:S04]  /*06e0*/  LDG.E R9, desc[UR14][R6.64+0x4] ;  /* 0x0000040e06097981 */ /* 0x000ea8000c1e1900 */
        /* <DEDUP_REMOVED lines=9> */
[----:B------:R-:W2:Y:S01]  /*0780*/  LDG.E R19, desc[UR14][R6.64+0x18] ;  /* 0x0000180e06137981 */ /* 0x000ea2000c1e1900 */
[----:B------:R-:W-:-:S04]  /*0790*/  FSETP.GT.AND P0, PT, R3, R0, PT ;  /* 0x000000000300720b */ /* 0x000fc80003f04000 */
[----:B------:R-:W-:-:S04]  /*07a0*/  FSEL R0, R3, R0, P0 ;  /* 0x0000000003007208 */ /* 0x000fc80000000000 */
[----:B------:R-:W-:-:S04]  /*07b0*/  FSETP.GT.AND P0, PT, R9, R0, PT ;  /* 0x000000000900720b */ /* 0x000fc80003f04000 */
[----:B------:R-:W-:-:S04]  /*07c0*/  FSEL R0, R9, R0, P0 ;  /* 0x0000000009007208 */ /* 0x000fc80000000000 */
[CC--:B------:R-:W-:Y:S01]  /*07d0*/  FSETP.GT.AND P0, PT, R11.reuse, R0.reuse, PT ;  /* 0x000000000b00720b */ /* 0x0c0fe20003f04000 */
[----:B--2---:R1:W-:Y:S04]  /*07e0*/  STG.E desc[UR14][R4.64+0x18], R19 ;  /* 0x0000181304007986 */ /* 0x0043e8000c10190e */
[----:B------:R-:W2:Y:S01]  /*07f0*/  LDG.E R21, desc[UR14][R6.64+0x1c] ;  /* 0x00001c0e06157981 */ /* 0x000ea2000c1e1900 */
[----:B------:R-:W-:Y:S02]  /*0800*/  FSEL R0, R11, R0, P0 ;  /* 0x000000000b007208 */ /* 0x000fe40000000000 */
[----:B------:R-:W-:Y:S02]  /*0810*/  IADD3 R2, PT, PT, R2, 0x8, RZ ;  /* 0x0000000802027810 */ /* 0x000fe40007ffe0ff */
[----:B------:R-:W-:-:S04]  /*0820*/  FSETP.GT.AND P0, PT, R13, R0, PT ;  /* 0x000000000d00720b */ /* 0x000fc80003f04000 */
[----:B------:R-:W-:-:S04]  /*0830*/  FSEL R0, R13, R0, P0 ;  /* 0x000000000d007208 */ /* 0x000fc80000000000 */
[----:B------:R-:W-:-:S04]  /*0840*/  FSETP.GT.AND P0, PT, R15, R0, PT ;  /* 0x000000000f00720b */ /* 0x000fc80003f04000 */
[----:B------:R-:W-:-:S04]  /*0850*/  FSEL R0, R15, R0, P0 ;  /* 0x000000000f007208 */ /* 0x000fc80000000000 */
[----:B------:R-:W-:-:S04]  /*0860*/  FSETP.GT.AND P0, PT, R17, R0, PT ;  /* 0x000000001100720b */ /* 0x000fc80003f04000 */
[----:B------:R-:W-:-:S04]  /*0870*/  FSEL R0, R17, R0, P0 ;  /* 0x0000000011007208 */ /* 0x000fc80000000000 */
[----:B------:R-:W-:-:S04]  /*0880*/  FSETP.GT.AND P0, PT, R19, R0, PT ;  /* 0x000000001300720b */ /* 0x000fc80003f04000 */
[----:B------:R-:W-:Y:S01]  /*0890*/  FSEL R0, R19, R0, P0 ;  /* 0x0000000013007208 */ /* 0x000fe20000000000 */
[----:B--2---:R1:W-:Y:S03]  /*08a0*/  STG.E desc[UR14][R4.64+0x1c], R21 ;  /* 0x00001c1504007986 */ /* 0x0043e6000c10190e */
[----:B------:R-:W-:-:S04]  /*08b0*/  FSETP.GT.AND P0, PT, R21, R0, PT ;  /* 0x000000001500720b */ /* 0x000fc80003f04000 */
[----:B------:R-:W-:-:S09]  /*08c0*/  FSEL R0, R21, R0, P0 ;  /* 0x0000000015007208 */ /* 0x000fd20000000000 */
.L_x_87:
[----:B------:R-:W-:Y:S05]  /*08d0*/  BRA.U !UP1, `(.L_x_84) ;  /* 0x0000000109c87547 */ /* 0x000fea000b800000 */
[----:B------:R-:W-:Y:S02]  /*08e0*/  UISETP.GE.U32.AND UP0, UPT, UR5, 0x4, UPT ;  /* 0x000000040500788c */ /* 0x000fe4000bf06070 */
[----:B------:R-:W-:-:S04]  /*08f0*/  ULOP3.LUT UR4, UR4, 0x3, URZ, 0xc0, !UPT ;  /* 0x0000000304047892 */ /* 0x000fc8000f8ec0ff */
[----:B------:R-:W-:-:S03]  /*0900*/  UISETP.NE.AND UP1, UPT, UR4, URZ, UPT ;  /* 0x000000ff0400728c */ /* 0x000fc6000bf25270 */
[----:B------:R-:W-:Y:S08]  /*0910*/  BRA.U !UP0, `(.L_x_88) ;  /* 0x0000000108547547 */ /* 0x000ff0000b800000 */
[----:B01----:R-:W0:Y:S08]  /*0920*/  LDC.64 R4, c[0x0][0x380] ;  /* 0x0000e000ff047b82 */ /* 0x003e300000000a00 */
[----:B------:R-:W1:Y:S01]  /*0930*/  LDC.64 R6, c[0x0][0x388] ;  /* 0x0000e200ff067b82 */ /* 0x000e620000000a00 */
[----:B0-----:R-:W-:-:S05]  /*0940*/  IMAD.WIDE.U32 R4, R2, 0x4, R4 ;  /* 0x0000000402047825 */ /* 0x001fca00078e0004 */
[----:B------:R-:W2:Y:S01]  /*0950*/  LDG.E R3, desc[UR14][R4.64] ;  /* 0x0000000e04037981 */ /* 0x000ea2000c1e1900 */
[----:B-1----:R-:W-:-:S05]  /*0960*/  IMAD.WIDE.U32 R6, R2, 0x4, R6 ;  /* 0x0000000402067825 */ /* 0x002fca00078e0006 */
[----:B--2---:R2:W-:Y:S04]  /*0970*/  STG.E desc[UR14][R6.64], R3 ;  /* 0x0000000306007986 */ /* 0x0045e8000c10190e */
[----:B------:R-:W3:Y:S04]  /*0980*/  LDG.E R9, desc[UR14][R4.64+0x4] ;  /* 0x0000040e04097981 */ /* 0x000ee8000c1e1900 */
[----:B---3--:R2:W-:Y:S04]  /*0990*/  STG.E desc[UR14][R6.64+0x4], R9 ;  /* 0x0000040906007986 */ /* 0x0085e8000c10190e */
[----:B------:R-:W3:Y:S01]  /*09a0*/  LDG.E R11, desc[UR14][R4.64+0x8] ;  /* 0x0000080e040b7981 */ /* 0x000ee2000c1e1900 */
[----:B------:R-:W-:-:S03]  /*09b0*/  FSETP.GT.AND P0, PT, R3, R0, PT ;  /* 0x000000000300720b */ /* 0x000fc60003f04000 */
[----:B---3--:R2:W-:Y:S04]  /*09c0*/  STG.E desc[UR14][R6.64+0x8], R11 ;  /* 0x0000080b06007986 */ /* 0x0085e8000c10190e */
[----:B------:R-:W3:Y:S01]  /*09d0*/  LDG.E R13, desc[UR14][R4.64+0xc] ;  /* 0x00000c0e040d7981 */ /* 0x000ee2000c1e1900 */
[----:B------:R-:W-:Y:S02]  /*09e0*/  FSEL R0, R3, R0, P0 ;  /* 0x0000000003007208 */ /* 0x000fe40000000000 */
[----:B------:R-:W-:Y:S02]  /*09f0*/  IADD3 R2, PT, PT, R2, 0x4, RZ ;  /* 0x0000000402027810 */ /* 0x000fe40007ffe0ff */
[----:B------:R-:W-:-:S04]  /*0a00*/  FSETP.GT.AND P0, PT, R9, R0, PT ;  /* 0x000000000900720b */ /* 0x000fc80003f04000 */
[----:B------:R-:W-:-:S04]  /*0a10*/  FSEL R0, R9, R0, P0 ;  /* 0x0000000009007208 */ /* 0x000fc80000000000 */
[----:B------:R-:W-:-:S04]  /*0a20*/  FSETP.GT.AND P0, PT, R11, R0, PT ;  /* 0x000000000b00720b */ /* 0x000fc80003f04000 */
[----:B------:R-:W-:Y:S01]  /*0a30*/  FSEL R0, R11, R0, P0 ;  /* 0x000000000b007208 */ /* 0x000fe20000000000 */
[----:B---3--:R2:W-:Y:S03]  /*0a40*/  STG.E desc[UR14][R6.64+0xc], R13 ;  /* 0x00000c0d06007986 */ /* 0x0085e6000c10190e */
[----:B------:R-:W-:-:S04]  /*0a50*/  FSETP.GT.AND P0, PT, R13, R0, PT ;  /* 0x000000000d00720b */ /* 0x000fc80003f04000 */
[----:B------:R-:W-:-:S09]  /*0a60*/  FSEL R0, R13, R0, P0 ;  /* 0x000000000d007208 */ /* 0x000fd20000000000 */
.L_x_88:
[----:B------:R-:W-:Y:S05]  /*0a70*/  BRA.U !UP1, `(.L_x_84) ;  /* 0x0000000109607547 */ /* 0x000fea000b800000 */
[----:B01----:R-:W0:Y:S01]  /*0a80*/  LDC.64 R4, c[0x0][0x388] ;  /* 0x0000e200ff047b82 */ /* 0x003e220000000a00 */
[----:B------:R-:W-:-:S07]  /*0a90*/  UIADD3 UR4, UPT, UPT, -UR4, URZ, URZ ;  /* 0x000000ff04047290 */ /* 0x000fce000fffe1ff */
[----:B--2---:R-:W1:Y:S01]  /*0aa0*/  LDC.64 R6, c[0x0][0x380] ;  /* 0x0000e000ff067b82 */ /* 0x004e620000000a00 */
[----:B0-----:R-:W-:-:S05]  /*0ab0*/  IMAD.WIDE.U32 R4, R2, 0x4, R4 ;  /* 0x0000000402047825 */ /* 0x001fca00078e0004 */
[----:B------:R-:W-:Y:S01]  /*0ac0*/  MOV R9, R5 ;  /* 0x0000000500097202 */ /* 0x000fe20000000f00 */
[----:B-1----:R-:W-:Y:S01]  /*0ad0*/  IMAD.WIDE.U32 R2, R2, 0x4, R6 ;  /* 0x0000000402027825 */ /* 0x002fe200078e0006 */
[----:B------:R-:W-:Y:S02]  /*0ae0*/  MOV R6, R4 ;  /* 0x0000000400067202 */ /* 0x000fe40000000f00 */
[----:B------:R-:W-:Y:S02]  /*0af0*/  MOV R4, R2 ;  /* 0x0000000200047202 */ /* 0x000fe40000000f00 */
[----:B------:R-:W-:-:S07]  /*0b00*/  MOV R7, R3 ;  /* 0x0000000300077202 */ /* 0x000fce0000000f00 */
.L_x_89:
[----:B---3--:R-:W-:Y:S02]  /*0b10*/  MOV R2, R4 ;  /* 0x0000000400027202 */ /* 0x008fe40000000f00 */
[----:B------:R-:W-:-:S05]  /*0b20*/  MOV R3, R7 ;  /* 0x0000000700037202 */ /* 0x000fca0000000f00 */
[----:B------:R0:W2:Y:S01]  /*0b30*/  LDG.E R5, desc[UR14][R2.64] ;  /* 0x0000000e02057981 */ /* 0x0000a2000c1e1900 */
[----:B------:R-:W-:Y:S01]  /*0b40*/  UIADD3 UR4, UPT, UPT, UR4, 0x1, URZ ;  /* 0x0000000104047890 */ /* 0x000fe2000fffe0ff */
[----:B------:R-:W-:-:S03]  /*0b50*/  IADD3 R4, P2, PT, R4, 0x4, RZ ;  /* 0x0000000404047810 */ /* 0x000fc60007f5e0ff */
[----:B------:R-:W-:Y:S01]  /*0b60*/  UISETP.NE.AND UP0, UPT, UR4, URZ, UPT ;  /* 0x000000ff0400728c */ /* 0x000fe2000bf05270 */
[----:B------:R-:W-:Y:S02]  /*0b70*/  IADD3.X R7, PT, PT, RZ, R7, RZ, P2, !PT ;  /* 0x00000007ff077210 */ /* 0x000fe400017fe4ff */
[----:B0-----:R-:W-:Y:S02]  /*0b80*/  MOV R2, R6 ;  /* 0x0000000600027202 */ /* 0x001fe40000000f00 */
[----:B------:R-:W-:Y:S02]  /*0b90*/  MOV R3, R9 ;  /* 0x0000000900037202 */ /* 0x000fe40000000f00 */
[----:B------:R-:W-:-:S04]  /*0ba0*/  IADD3 R6, P1, PT, R6, 0x4, RZ ;  /* 0x0000000406067810 */ /* 0x000fc80007f3e0ff */
[----:B------:R-:W-:Y:S01]  /*0bb0*/  IADD3.X R9, PT, PT, RZ, R9, RZ, P1, !PT ;  /* 0x00000009ff097210 */ /* 0x000fe20000ffe4ff */
[----:B--2---:R3:W-:Y:S01]  /*0bc0*/  STG.E desc[UR14][R2.64], R5 ;  /* 0x0000000502007986 */ /* 0x0047e2000c10190e */
[----:B------:R-:W-:-:S04]  /*0bd0*/  FSETP.GT.AND P0, PT, R5, R0, PT ;  /* 0x000000000500720b */ /* 0x000fc80003f04000 */
[----:B------:R-:W-:Y:S01]  /*0be0*/  FSEL R0, R5, R0, P0 ;  /* 0x0000000005007208 */ /* 0x000fe20000000000 */
[----:B------:R-:W-:Y:S08]  /*0bf0*/  BRA.U UP0, `(.L_x_89) ;  /* 0xfffffffd00c47547 */ /* 0x000ff0000b83ffff */
.L_x_84:
[----:B------:R-:W4:Y:S01]  /*0c00*/  LDCU UR4, c[0x0][0x390] ;  /* 0x00007200ff0477ac */ /* 0x000f220008000800 */
[----:B0123--:R-:W-:Y:S01]  /*0c10*/  MOV R3, RZ ;  /* 0x000000ff00037202 */ /* 0x00ffe20000000f00 */
[----:B----4-:R-:W-:-:S09]  /*0c20*/  UISETP.GE.AND UP0, UPT, UR4, 0x1, UPT ;  /* 0x000000010400788c */ /* 0x010fd2000bf06270 */
[----:B------:R-:W-:Y:S05]  /*0c30*/  BRA.U !UP0, `(.L_x_90) ;  /* 0x0000000d08547547 */ /* 0x000fea000b800000 */
[----:B------:R-:W-:Y:S01]  /*0c40*/  UISETP.GE.U32.AND UP1, UPT, UR4, 0x8, UPT ;  /* 0x000000080400788c */ /* 0x000fe2000bf26070 */
[----:B------:R-:W-:Y:S01]  /*0c50*/  CS2R R2, SRZ ;  /* 0x0000000000027805 */ /* 0x000fe2000001ff00 */
[----:B------:R-:W-:-:S04]  /*0c60*/  ULOP3.LUT UR8, UR4, 0x7, URZ, 0xc0, !UPT ;  /* 0x0000000704087892 */ /* 0x000fc8000f8ec0ff */
[----:B------:R-:W-:-:S03]  /*0c70*/  UISETP.NE.AND UP0, UPT, UR8, URZ, UPT ;  /* 0x000000ff0800728c */ /* 0x000fc6000bf05270 */
[----:B------:R-:W-:Y:S08]  /*0c80*/  BRA.U !UP1, `(.L_x_91) ;  /* 0x0000000509a47547 */ /* 0x000ff0000b800000 */
[----:B------:R-:W0:Y:S01]  /*0c90*/  LDCU.64 UR6, c[0x0][0x388] ;  /* 0x00007100ff0677ac */ /* 0x000e220008000a00 */
[----:B------:R-:W-:Y:S01]  /*0ca0*/  HFMA2 R3, -RZ, RZ, 0, 0 ;  /* 0x00000000ff037431 */ /* 0x000fe200000001ff */
[----:B------:R-:W-:-:S06]  /*0cb0*/  ULOP3.LUT UR4, UR4, 0x7ffffff8, URZ, 0xc0, !UPT ;  /* 0x7ffffff804047892 */ /* 0x000fcc000f8ec0ff */
[----:B------:R-:W-:Y:S01]  /*0cc0*/  MOV R2, UR4 ;  /* 0x0000000400027c02 */ /* 0x000fe20008000f00 */
[----:B0-----:R-:W-:-:S04]  /*0cd0*/  UIADD3 UR5, UP1, UPT, UR6, 0x10, URZ ;  /* 0x0000001006057890 */ /* 0x001fc8000ff3e0ff */
[----:B------:R-:W-:Y:S02]  /*0ce0*/  UIADD3.X UR6, UPT, UPT, URZ, UR7, URZ, UP1, !UPT ;  /* 0x00000007ff067290 */ /* 0x000fe40008ffe4ff */
[----:B------:R-:W-:Y:S01]  /*0cf0*/  MOV R6, UR5 ;  /* 0x0000000500067c02 */ /* 0x000fe20008000f00 */
[----:B------:R-:W-:-:S03]  /*0d00*/  UIADD3 UR7, UPT, UPT, -UR4, URZ, URZ ;  /* 0x000000ff04077290 */ /* 0x000fc6000fffe1ff */
[----:B------:R-:W-:-:S09]  /*0d10*/  MOV R5, UR6 ;  /* 0x0000000600057c02 */ /* 0x000fd20008000f00 */
.L_x_92:
[----:B------:R-:W-:-:S05]  /*0d20*/  MOV R4, R6 ;  /* 0x0000000600047202 */ /* 0x000fca0000000f00 */
[----:B------:R-:W2:Y:S04]  /*0d30*/  LDG.E R7, desc[UR14][R4.64+-0x10] ;  /* 0xfffff00e04077981 */ /* 0x000ea8000c1e1900 */
[----:B------:R-:W3:Y:S04]  /*0d40*/  LDG.E R17, desc[UR14][R4.64+-0xc] ;  /* 0xfffff40e04117981 */ /* 0x000ee8000c1e1900 */
[----:B------:R-:W4:Y:S04]  /*0d50*/  LDG.E R9, desc[UR14][R4.64+-0x8] ;  /* 0xfffff80e04097981 */ /* 0x000f28000c1e1900 */
[----:B------:R-:W5:Y:S04]  /*0d60*/  LDG.E R11, desc[UR14][R4.64] ;  /* 0x0000000e040b7981 */ /* 0x000f68000c1e1900 */
[----:B------:R-:W5:Y:S04]  /*0d70*/  LDG.E R25, desc[UR14][R4.64+-0x4] ;  /* 0xfffffc0e04197981 */ /* 0x000f68000c1e1900 */
[----:B------:R-:W5:Y:S04]  /*0d80*/  LDG.E R19, desc[UR14][R4.64+0x4] ;  /* 0x0000040e04137981 */ /* 0x000f68000c1e1900 */
[----:B------:R-:W5:Y:S04]  /*0d90*/  LDG.E R15, desc[UR14][R4.64+0x8] ;  /* 0x0000080e040f7981 */ /* 0x000f68000c1e1900 */
[----:B------:R-:W5:Y:S01]  /*0da0*/  LDG.E R13, desc[UR14][R4.64+0xc] ;  /* 0x00000c0e040d7981 */ /* 0x000f62000c1e1900 */
[----:B------:R-:W-:-:S02]  /*0db0*/  MOV R8, 0x3bbb989d ;  /* 0x3bbb989d00087802 */ /* 0x000fc40000000f00 */
[----:B------:R-:W-:Y:S01]  /*0dc0*/  MOV R10, 0x437c0000 ;  /* 0x437c0000000a7802 */ /* 0x000fe20000000f00 */
[----:B------:R-:W-:-:S04]  /*0dd0*/  UIADD3 UR7, UPT, UPT, UR7, 0x8, URZ ;  /* 0x0000000807077890 */ /* 0x000fc8000fffe0ff */
[----:B------:R-:W-:Y:S01]  /*0de0*/  UISETP.NE.AND UP1, UPT, UR7, URZ, UPT ;  /* 0x000000ff0700728c */ /* 0x000fe2000bf25270 */
[----:B--2---:R-:W-:-:S04]  /*0df0*/  FADD R21, R7, -R0 ;  /* 0x8000000007157221 */ /* 0x004fc80000000000 */
[----:B------:R-:W-:-:S04]  /*0e00*/  FFMA.SAT R7, R21, R8, 0.5 ;  /* 0x3f00000015077423 */ /* 0x000fc80000002008 */
[----:B------:R-:W-:-:S04]  /*0e10*/  FFMA.RM R12, R7, R10, 12582913 ;  /* 0x4b400001070c7423 */ /* 0x000fc8000000400a */
[----:B------:R-:W-:-:S04]  /*0e20*/  FADD R6, R12, -12583039 ;  /* 0xcb40007f0c067421 */ /* 0x000fc80000000000 */
[----:B------:R-:W-:Y:S01]  /*0e30*/  FFMA R6, R21, 1.4426950216293334961, -R6 ;  /* 0x3fb8aa3b15067823 */ /* 0x000fe20000000806 */
[----:B---3--:R-:W-:-:S03]  /*0e40*/  FADD R17, R17, -R0 ;  /* 0x8000000011117221 */ /* 0x008fc60000000000 */
[----:B------:R-:W-:Y:S01]  /*0e50*/  FFMA R18, R21, 1.925963033500011079e-08, R6 ;  /* 0x32a5706015127823 */ /* 0x000fe20000000006 */
[----:B------:R-:W-:-:S05]  /*0e60*/  FFMA.SAT R7, R17, R8, 0.5 ;  /* 0x3f00000011077423 */ /* 0x000fca0000002008 */
[----:B------:R-:W0:Y:S01]  /*0e70*/  MUFU.EX2 R18, R18 ;  /* 0x0000001200127308 */ /* 0x000e220000000800 */
[----:B----4-:R-:W-:Y:S01]  /*0e80*/  FADD R9, R9, -R0 ;  /* 0x8000000009097221 */ /* 0x010fe20000000000 */
[----:B------:R-:W-:-:S03]  /*0e90*/  FFMA.RM R14, R7, R10, 12582913 ;  /* 0x4b400001070e7423 */ /* 0x000fc6000000400a */
[----:B------:R-:W-:Y:S01]  /*0ea0*/  FFMA.SAT R23, R9, R8, 0.5 ;  /* 0x3f00000009177423 */ /* 0x000fe20000002008 */
[----:B------:R-:W-:Y:S01]  /*0eb0*/  FADD R16, R14, -12583039 ;  /* 0xcb40007f0e107421 */ /* 0x000fe20000000000 */
[----:B------:R-:W-:Y:S01]  /*0ec0*/  SHF.L.U32 R20, R12, 0x17, RZ ;  /* 0x000000170c147819 */ /* 0x000fe200000006ff */
[----:B-----5:R-:W-:Y:S01]  /*0ed0*/  FADD R11, R11, -R0 ;  /* 0x800000000b0b7221 */ /* 0x020fe20000000000 */
[----:B------:R-:W-:Y:S01]  /*0ee0*/  FFMA.RM R6, R23, R10, 12582913 ;  /* 0x4b40000117067423 */ /* 0x000fe2000000400a */
[----:B------:R-:W-:Y:S01]  /*0ef0*/  FFMA R16, R17, 1.4426950216293334961, -R16 ;  /* 0x3fb8aa3b11107823 */ /* 0x000fe20000000810 */
[----:B------:R0:W-:Y:S01]  /*0f00*/  STG.E desc[UR14][R4.64+-0x10], R21 ;  /* 0xfffff01504007986 */ /* 0x0001e2000c10190e */
[----:B------:R-:W-:Y:S01]  /*0f10*/  FADD R7, R25, -R0 ;  /* 0x8000000019077221 */ /* 0x000fe20000000000 */
[----:B------:R-:W-:Y:S01]  /*0f20*/  FADD R22, R6, -12583039 ;  /* 0xcb40007f06167421 */ /* 0x000fe20000000000 */
[----:B------:R-:W-:Y:S02]  /*0f30*/  FFMA R16, R17, 1.925963033500011079e-08, R16 ;  /* 0x32a5706011107823 */ /* 0x000fe40000000010 */
[----:B------:R-:W-:Y:S01]  /*0f40*/  FFMA.SAT R23, R7, R8, 0.5 ;  /* 0x3f00000007177423 */ /* 0x000fe20000002008 */
[----:B------:R-:W-:Y:S01]  /*0f50*/  FFMA R22, R9, 1.4426950216293334961, -R22 ;  /* 0x3fb8aa3b09167823 */ /* 0x000fe20000000816 */
[----:B0-----:R-:W-:Y:S01]  /*0f60*/  FFMA R21, R20, R18, R3 ;  /* 0x0000001214157223 */ /* 0x001fe20000000003 */
[----:B------:R-:W-:Y:S01]  /*0f70*/  FFMA.SAT R3, R11, R8, 0.5 ;  /* 0x3f0000000b037423 */ /* 0x000fe20000002008 */
[----:B------:R-:W0:Y:S01]  /*0f80*/  MUFU.EX2 R16, R16 ;  /* 0x0000001000107308 */ /* 0x000e220000000800 */
[----:B------:R-:W-:-:S02]  /*0f90*/  FADD R19, R19, -R0 ;  /* 0x8000000013137221 */ /* 0x000fc40000000000 */
[-C--:B------:R-:W-:Y:S01]  /*0fa0*/  FFMA.RM R3, R3, R10.reuse, 12582913 ;  /* 0x4b40000103037423 */ /* 0x080fe2000000400a */
[----:B------:R-:W-:Y:S01]  /*0fb0*/  FFMA.RM R12, R23, R10, 12582913 ;  /* 0x4b400001170c7423 */ /* 0x000fe2000000400a */
[----:B------:R-:W-:Y:S01]  /*0fc0*/  FFMA R18, R9, 1.925963033500011079e-08, R22 ;  /* 0x32a5706009127823 */ /* 0x000fe20000000016 */
[----:B------:R-:W-:Y:S01]  /*0fd0*/  FFMA.SAT R25, R19, R8, 0.5 ;  /* 0x3f00000013197423 */ /* 0x000fe20000002008 */
[----:B------:R-:W-:Y:S01]  /*0fe0*/  FADD R22, R3, -12583039 ;  /* 0xcb40007f03167421 */ /* 0x000fe20000000000 */
[----:B------:R-:W-:Y:S01]  /*0ff0*/  FADD R23, R15, -R0 ;  /* 0x800000000f177221 */ /* 0x000fe20000000000 */
[----:B------:R-:W-:Y:S01]  /*1000*/  FADD R20, R12, -12583039 ;  /* 0xcb40007f0c147421 */ /* 0x000fe20000000000 */
[----:B------:R-:W-:Y:S01]  /*1010*/  FFMA.RM R15, R25, R10, 12582913 ;  /* 0x4b400001190f7423 */ /* 0x000fe2000000400a */
[----:B------:R-:W-:Y:S01]  /*1020*/  FFMA R22, R11, 1.4426950216293334961, -R22 ;  /* 0x3fb8aa3b0b167823 */ /* 0x000fe20000000816 */
[----:B------:R-:W-:Y:S01]  /*1030*/  FFMA.SAT R25, R23, R8, 0.5 ;  /* 0x3f00000017197423 */ /* 0x000fe20000002008 */
[----:B------:R-:W-:Y:S01]  /*1040*/  FFMA R20, R7, 1.4426950216293334961, -R20 ;  /* 0x3fb8aa3b07147823 */ /* 0x000fe20000000814 */
[----:B------:R1:W-:Y:S01]  /*1050*/  STG.E desc[UR14][R4.64+-0xc], R17 ;  /* 0xfffff41104007986 */ /* 0x0003e2000c10190e */
[----:B------:R-:W-:-:S02]  /*1060*/  FADD R13, R13, -R0 ;  /* 0x800000000d0d7221 */ /* 0x000fc40000000000 */
[----:B------:R-:W-:Y:S01]  /*1070*/  FFMA R20, R7, 1.925963033500011079e-08, R20 ;  /* 0x32a5706007147823 */ /* 0x000fe20000000014 */
[----:B------:R-:W2:Y:S01]  /*1080*/  MUFU.EX2 R18, R18 ;  /* 0x0000001200127308 */ /* 0x000ea20000000800 */
[----:B------:R-:W-:Y:S01]  /*1090*/  FADD R24, R15, -12583039 ;  /* 0xcb40007f0f187421 */ /* 0x000fe20000000000 */
[----:B-1----:R-:W-:Y:S01]  /*10a0*/  FFMA R17, R11, 1.925963033500011079e-08, R22 ;  /* 0x32a570600b117823 */ /* 0x002fe20000000016 */
[----:B------:R-:W-:Y:S01]  /*10b0*/  SHF.L.U32 R22, R14, 0x17, RZ ;  /* 0x000000170e167819 */ /* 0x000fe200000006ff */
[----:B------:R-:W-:Y:S01]  /*10c0*/  FFMA.RM R14, R25, R10, 12582913 ;  /* 0x4b400001190e7423 */ /* 0x000fe2000000400a */
[----:B------:R-:W-:-:S03]  /*10d0*/  FFMA.SAT R25, R13, R8, 0.5 ;  /* 0x3f0000000d197423 */ /* 0x000fc60000002008 */
[----:B0-----:R-:W-:Y:S01]  /*10e0*/  FFMA R21, R22, R16, R21 ;  /* 0x0000001016157223 */ /* 0x001fe20000000015 */
[----:B------:R-:W-:Y:S01]  /*10f0*/  FADD R16, R14, -12583039 ;  /* 0xcb40007f0e107421 */ /* 0x000fe20000000000 */
[----:B------:R-:W-:Y:S01]  /*1100*/  FFMA.RM R10, R25, R10, 12582913 ;  /* 0x4b400001190a7423 */ /* 0x000fe2000000400a */
[----:B------:R-:W0:Y:S01]  /*1110*/  MUFU.EX2 R20, R20 ;  /* 0x0000001400147308 */ /* 0x000e220000000800 */
[----:B------:R-:W-:Y:S01]  /*1120*/  FFMA R24, R19, 1.4426950216293334961, -R24 ;  /* 0x3fb8aa3b13187823 */ /* 0x000fe20000000818 */
[----:B------:R-:W-:Y:S01]  /*1130*/  FFMA R16, R23, 1.4426950216293334961, -R16 ;  /* 0x3fb8aa3b17107823 */ /* 0x000fe20000000810 */
[----:B------:R-:W-:Y:S02]  /*1140*/  FADD R22, R10, -12583039 ;  /* 0xcb40007f0a167421 */ /* 0x000fe40000000000 */
[----:B------:R-:W-:Y:S01]  /*1150*/  FFMA R24, R19, 1.925963033500011079e-08, R24 ;  /* 0x32a5706013187823 */ /* 0x000fe20000000018 */
[----:B------:R-:W-:Y:S02]  /*1160*/  FFMA R16, R23, 1.925963033500011079e-08, R16 ;  /* 0x32a5706017107823 */ /* 0x000fe40000000010 */
[----:B------:R-:W1:Y:S01]  /*1170*/  MUFU.EX2 R17, R17 ;  /* 0x0000001100117308 */ /* 0x000e620000000800 */
[----:B------:R-:W-:Y:S01]  /*1180*/  FFMA R22, R13, 1.4426950216293334961, -R22 ;  /* 0x3fb8aa3b0d167823 */ /* 0x000fe20000000816 */
[----:B------:R-:W-:-:S03]  /*1190*/  SHF.L.U32 R8, R6, 0x17, RZ ;  /* 0x0000001706087819 */ /* 0x000fc600000006ff */
[----:B------:R-:W-:-:S03]  /*11a0*/  FFMA R22, R13, 1.925963033500011079e-08, R22 ;  /* 0x32a570600d167823 */ /* 0x000fc60000000016 */
[----:B------:R-:W3:Y:S01]  /*11b0*/  MUFU.EX2 R6, R24 ;  /* 0x0000001800067308 */ /* 0x000ee20000000800 */
[----:B------:R-:W-:Y:S01]  /*11c0*/  SHF.L.U32 R12, R12, 0x17, RZ ;  /* 0x000000170c0c7819 */ /* 0x000fe200000006ff */
[----:B--2---:R-:W-:Y:S01]  /*11d0*/  FFMA R21, R8, R18, R21 ;  /* 0x0000001208157223 */ /* 0x004fe20000000015 */
[----:B------:R-:W-:-:S05]  /*11e0*/  SHF.L.U32 R3, R3, 0x17, RZ ;  /* 0x0000001703037819 */ /* 0x000fca00000006ff */
[----:B------:R-:W2:Y:S01]  /*11f0*/  MUFU.EX2 R16, R16 ;  /* 0x0000001000107308 */ /* 0x000ea20000000800 */
[----:B0-----:R-:W-:Y:S01]  /*1200*/  FFMA R12, R12, R20, R21 ;  /* 0x000000140c0c7223 */ /* 0x001fe20000000015 */
[----:B------:R-:W-:-:S06]  /*1210*/  SHF.L.U32 R8, R15, 0x17, RZ ;  /* 0x000000170f087819 */ /* 0x000fcc00000006ff */
[----:B------:R-:W0:Y:S01]  /*1220*/  MUFU.EX2 R22, R22 ;  /* 0x0000001600167308 */ /* 0x000e220000000800 */
[----:B-1----:R-:W-:Y:S01]  /*1230*/  FFMA R3, R3, R17, R12 ;  /* 0x0000001103037223 */ /* 0x002fe2000000000c */
[----:B------:R-:W-:-:S03]  /*1240*/  SHF.L.U32 R14, R14, 0x17, RZ ;  /* 0x000000170e0e7819 */ /* 0x000fc600000006ff */
[----:B---3--:R-:W-:Y:S01]  /*1250*/  FFMA R3, R8, R6, R3 ;  /* 0x0000000608037223 */ /* 0x008fe20000000003 */
[----:B------:R-:W-:Y:S02]  /*1260*/  SHF.L.U32 R10, R10, 0x17, RZ ;  /* 0x000000170a0a7819 */ /* 0x000fe400000006ff */
[----:B------:R-:W-:Y:S01]  /*1270*/  IADD3 R6, P0, PT, R4, 0x20, RZ ;  /* 0x0000002004067810 */ /* 0x000fe20007f1e0ff */
[----:B--2---:R-:W-:Y:S01]  /*1280*/  FFMA R3, R14, R16, R3 ;  /* 0x000000100e037223 */ /* 0x004fe20000000003 */
[----:B------:R-:W-:Y:S04]  /*1290*/  STG.E desc[UR14][R4.64+-0x8], R9 ;  /* 0xfffff80904007986 */ /* 0x000fe8000c10190e */
[----:B------:R-:W-:Y:S01]  /*12a0*/  STG.E desc[UR14][R4.64+-0x4], R7 ;  /* 0xfffffc0704007986 */ /* 0x000fe2000c10190e */
[----:B0-----:R-:W-:-:S03]  /*12b0*/  FFMA R3, R10, R22, R3 ;  /* 0x000000160a037223 */ /* 0x001fc60000000003 */
[----:B------:R-:W-:Y:S04]  /*12c0*/  STG.E desc[UR14][R4.64], R11 ;  /* 0x0000000b04007986 */ /* 0x000fe8000c10190e */
[----:B------:R-:W-:Y:S04]  /*12d0*/  STG.E desc[UR14][R4.64+0x4], R19 ;  /* 0x0000041304007986 */ /* 0x000fe8000c10190e */
[----:B------:R-:W-:Y:S04]  /*12e0*/  STG.E desc[UR14][R4.64+0x8], R23 ;  /* 0x0000081704007986 */ /* 0x000fe8000c10190e */
[----:B------:R0:W-:Y:S02]  /*12f0*/  STG.E desc[UR14][R4.64+0xc], R13 ;  /* 0x00000c0d04007986 */ /* 0x0001e4000c10190e */
[----:B0-----:R-:W-:Y:S01]  /*1300*/  IADD3.X R5, PT, PT, RZ, R5, RZ, P0, !PT ;  /* 0x00000005ff057210 */ /* 0x001fe200007fe4ff */
[----:B------:R-:W-:Y:S06]  /*1310*/  BRA.U UP1, `(.L_x_92) ;  /* 0xfffffff901807547 */ /* 0x000fec000b83ffff */
.L_x_91:
[----:B------:R-:W-:Y:S05]  /*1320*/  BRA.U !UP0, `(.L_x_90) ;  /* 0x0000000508987547 */ /* 0x000fea000b800000 */
[----:B------:R-:W0:Y:S01]  /*1330*/  LDCU UR4, c[0x0][0x390] ;  /* 0x00007200ff0477ac */ /* 0x000e220008000800 */
[----:B------:R-:W-:Y:S02]  /*1340*/  UISETP.GE.U32.AND UP0, UPT, UR8, 0x4, UPT ;  /* 0x000000040800788c */ /* 0x000fe4000bf06070 */
[----:B0-----:R-:W-:-:S04]  /*1350*/  ULOP3.LUT UR5, UR4, 0x3, URZ, 0xc0, !UPT ;  /* 0x0000000304057892 */ /* 0x001fc8000f8ec0ff */
[----:B------:R-:W-:-:S03]  /*1360*/  UISETP.NE.AND UP1, UPT, UR5, URZ, UPT ;  /* 0x000000ff0500728c */ /* 0x000fc6000bf25270 */
[----:B------:R-:W-:Y:S08]  /*1370*/  BRA.U !UP0, `(.L_x_93) ;  /* 0x0000000108c47547 */ /* 0x000ff0000b800000 */
[----:B------:R-:W0:Y:S02]  /*1380*/  LDC.64 R4, c[0x0][0x388] ;  /* 0x0000e200ff047b82 */ /* 0x000e240000000a00 */
[----:B0-----:R-:W-:-:S05]  /*1390*/  IMAD.WIDE.U32 R4, R2, 0x4, R4 ;  /* 0x0000000402047825 */ /* 0x001fca00078e0004 */
[----:B------:R-:W2:Y:S04]  /*13a0*/  LDG.E R7, desc[UR14][R4.64] ;  /* 0x0000000e04077981 */ /* 0x000ea8000c1e1900 */
[----:B------:R-:W3:Y:S04]  /*13b0*/  LDG.E R9, desc[UR14][R4.64+0x4] ;  /* 0x0000040e04097981 */ /* 0x000ee8000c1e1900 */
[----:B------:R-:W4:Y:S04]  /*13c0*/  LDG.E R11, desc[UR14][R4.64+0x8] ;  /* 0x0000080e040b7981 */ /* 0x000f28000c1e1900 */
[----:B------:R-:W5:Y:S01]  /*13d0*/  LDG.E R13, desc[UR14][R4.64+0xc] ;  /* 0x00000c0e040d7981 */ /* 0x000f62000c1e1900 */
[----:B------:R-:W-:Y:S01]  /*13e0*/  HFMA2 R17, -RZ, RZ, 3.7421875, 0 ;  /* 0x437c0000ff117431 */ /* 0x000fe200000001ff */
[----:B------:R-:W-:-:S02]  /*13f0*/  MOV R16, 0x3bbb989d ;  /* 0x3bbb989d00107802 */ /* 0x000fc40000000f00 */
[----:B------:R-:W-:Y:S01]  /*1400*/  IADD3 R2, PT, PT, R2, 0x4, RZ ;  /* 0x0000000402027810 */ /* 0x000fe20007ffe0ff */
[----:B--2---:R-:W-:-:S04]  /*1410*/  FADD R7, R7, -R0 ;  /* 0x8000000007077221 */ /* 0x004fc80000000000 */
[-C--:B------:R-:W-:Y:S01]  /*1420*/  FFMA.SAT R6, R7, R16.reuse, 0.5 ;  /* 0x3f00000007067423 */ /* 0x080fe20000002010 */
[--C-:B---3--:R-:W-:Y:S01]  /*1430*/  FADD R9, R9, -R0.reuse ;  /* 0x8000000009097221 */ /* 0x108fe20000000000 */
[----:B------:R0:W-:Y:S02]  /*1440*/  STG.E desc[UR14][R4.64], R7 ;  /* 0x0000000704007986 */ /* 0x0001e4000c10190e */
[-C--:B------:R-:W-:Y:S01]  /*1450*/  FFMA.RM R6, R6, R17.reuse, 12582913 ;  /* 0x4b40000106067423 */ /* 0x080fe20000004011 */
[--C-:B----4-:R-:W-:Y:S01]  /*1460*/  FADD R11, R11, -R0.reuse ;  /* 0x800000000b0b7221 */ /* 0x110fe20000000000 */
[-C--:B------:R-:W-:Y:S01]  /*1470*/  FFMA.SAT R8, R9, R16.reuse, 0.5 ;  /* 0x3f00000009087423 */ /* 0x080fe20000002010 */
[----:B------:R0:W-:Y:S01]  /*1480*/  STG.E desc[UR14][R4.64+0x4], R9 ;  /* 0x0000040904007986 */ /* 0x0001e2000c10190e */
[----:B------:R-:W-:Y:S01]  /*1490*/  FADD R10, R6, -12583039 ;  /* 0xcb40007f060a7421 */ /* 0x000fe20000000000 */
[-C--:B------:R-:W-:Y:S01]  /*14a0*/  FFMA.SAT R15, R11, R16.reuse, 0.5 ;  /* 0x3f0000000b0f7423 */ /* 0x080fe20000002010 */
[-C--:B------:R-:W-:Y:S01]  /*14b0*/  FFMA.RM R8, R8, R17.reuse, 12582913 ;  /* 0x4b40000108087423 */ /* 0x080fe20000004011 */
[----:B-----5:R-:W-:Y:S01]  /*14c0*/  FADD R13, R13, -R0 ;  /* 0x800000000d0d7221 */ /* 0x020fe20000000000 */
[C---:B------:R-:W-:Y:S01]  /*14d0*/  FFMA R10, R7.reuse, 1.4426950216293334961, -R10 ;  /* 0x3fb8aa3b070a7823 */ /* 0x040fe2000000080a */
[----:B------:R0:W-:Y:S01]  /*14e0*/  STG.E desc[UR14][R4.64+0x8], R11 ;  /* 0x0000080b04007986 */ /* 0x0001e2000c10190e */
[----:B------:R-:W-:Y:S01]  /*14f0*/  FADD R14, R8, -12583039 ;  /* 0xcb40007f080e7421 */ /* 0x000fe20000000000 */
[----:B------:R-:W-:Y:S01]  /*1500*/  SHF.L.U32 R6, R6, 0x17, RZ ;  /* 0x0000001706067819 */ /* 0x000fe200000006ff */
[----:B------:R-:W-:Y:S01]  /*1510*/  FFMA R12, R7, 1.925963033500011079e-08, R10 ;  /* 0x32a57060070c7823 */ /* 0x000fe2000000000a */
[-C--:B------:R-:W-:Y:S01]  /*1520*/  FFMA.RM R10, R15, R17.reuse, 12582913 ;  /* 0x4b4000010f0a7423 */ /* 0x080fe20000004011 */
[----:B------:R-:W-:Y:S01]  /*1530*/  FFMA.SAT R15, R13, R16, 0.5 ;  /* 0x3f0000000d0f7423 */ /* 0x000fe20000002010 */
[----:B------:R-:W-:Y:S01]  /*1540*/  FFMA R14, R9, 1.4426950216293334961, -R14 ;  /* 0x3fb8aa3b090e7823 */ /* 0x000fe2000000080e */
[----:B------:R0:W-:Y:S01]  /*1550*/  STG.E desc[UR14][R4.64+0xc], R13 ;  /* 0x00000c0d04007986 */ /* 0x0001e2000c10190e */
[----:B------:R-:W-:Y:S01]  /*1560*/  FADD R16, R10, -12583039 ;  /* 0xcb40007f0a107421 */ /* 0x000fe20000000000 */
[----:B------:R-:W-:Y:S01]  /*1570*/  FFMA.RM R17, R15, R17, 12582913 ;  /* 0x4b4000010f117423 */ /* 0x000fe20000004011 */
[----:B------:R-:W-:Y:S01]  /*1580*/  FFMA R14, R9, 1.925963033500011079e-08, R14 ;  /* 0x32a57060090e7823 */ /* 0x000fe2000000000e */
[----:B------:R-:W1:Y:S01]  /*1590*/  MUFU.EX2 R12, R12 ;  /* 0x0000000c000c7308 */ /* 0x000e620000000800 */
[----:B------:R-:W-:Y:S01]  /*15a0*/  FFMA R16, R11, 1.4426950216293334961, -R16 ;  /* 0x3fb8aa3b0b107823 */ /* 0x000fe20000000810 */
[----:B------:R-:W-:Y:S01]  /*15b0*/  FADD R18, R17, -12583039 ;  /* 0xcb40007f11127421 */ /* 0x000fe20000000000 */
[----:B------:R-:W-:-:S02]  /*15c0*/  SHF.L.U32 R15, R8, 0x17, RZ ;  /* 0x00000017080f7819 */ /* 0x000fc400000006ff */
[----:B------:R-:W-:Y:S01]  /*15d0*/  FFMA R16, R11, 1.925963033500011079e-08, R16 ;  /* 0x32a570600b107823 */ /* 0x000fe20000000010 */
[----:B------:R-:W-:Y:S01]  /*15e0*/  FFMA R18, R13, 1.4426950216293334961, -R18 ;  /* 0x3fb8aa3b0d127823 */ /* 0x000fe20000000812 */
[----:B------:R-:W-:Y:S01]  /*15f0*/  SHF.L.U32 R8, R17, 0x17, RZ ;  /* 0x0000001711087819 */ /* 0x000fe200000006ff */
[----:B------:R-:W2:Y:S02]  /*1600*/  MUFU.EX2 R14, R14 ;  /* 0x0000000e000e7308 */ /* 0x000ea40000000800 */
[----:B------:R-:W-:-:S06]  /*1610*/  FFMA R18, R13, 1.925963033500011079e-08, R18 ;  /* 0x32a570600d127823 */ /* 0x000fcc0000000012 */
[----:B------:R-:W3:Y:S01]  /*1620*/  MUFU.EX2 R16, R16 ;  /* 0x0000001000107308 */ /* 0x000ee20000000800 */
[----:B-1----:R-:W-:Y:S01]  /*1630*/  FFMA R6, R6, R12, R3 ;  /* 0x0000000c06067223 */ /* 0x002fe20000000003 */
[----:B------:R-:W-:-:S06]  /*1640*/  SHF.L.U32 R3, R10, 0x17, RZ ;  /* 0x000000170a037819 */ /* 0x000fcc00000006ff */
[----:B------:R-:W1:Y:S01]  /*1650*/  MUFU.EX2 R18, R18 ;  /* 0x0000001200127308 */ /* 0x000e620000000800 */
[----:B--2---:R-:W-:-:S04]  /*1660*/  FFMA R6, R15, R14, R6 ;  /* 0x0000000e0f067223 */ /* 0x004fc80000000006 */
[----:B---3--:R-:W-:-:S04]  /*1670*/  FFMA R3, R3, R16, R6 ;  /* 0x0000001003037223 */ /* 0x008fc80000000006 */
[----:B01----:R-:W-:-:S07]  /*1680*/  FFMA R3, R8, R18, R3 ;  /* 0x0000001208037223 */ /* 0x003fce0000000003 */
.L_x_93:
[----:B------:R-:W-:Y:S05]  /*1690*/  BRA.U !UP1, `(.L_x_90) ;  /* 0x0000000109bc7547 */ /* 0x000fea000b800000 */
[----:B------:R-:W-:Y:S02]  /*16a0*/  UISETP.NE.AND UP0, UPT, UR5, 0x1, UPT ;  /* 0x000000010500788c */ /* 0x000fe4000bf05270 */
[----:B------:R-:W-:-:S04]  /*16b0*/  ULOP3.LUT UR4, UR4, 0x1, URZ, 0xc0, !UPT ;  /* 0x0000000104047892 */ /* 0x000fc8000f8ec0ff */
[----:B------:R-:W-:-:S03]  /*16c0*/  UISETP.NE.U32.AND UP1, UPT, UR4, 0x1, UPT ;  /* 0x000000010400788c */ /* 0x000fc6000bf25070 */
[----:B------:R-:W-:Y:S08]  /*16d0*/  BRA.U !UP0, `(.L_x_94) ;  /* 0x00000001086c7547 */ /* 0x000ff0000b800000 */
[----:B------:R-:W0:Y:S02]  /*16e0*/  LDC.64 R4, c[0x0][0x388] ;  /* 0x0000e200ff047b82 */ /* 0x000e240000000a00 */
[----:B0-----:R-:W-:-:S05]  /*16f0*/  IMAD.WIDE.U32 R4, R2, 0x4, R4 ;  /* 0x0000000402047825 */ /* 0x001fca00078e0004 */
[----:B------:R-:W2:Y:S04]  /*1700*/  LDG.E R7, desc[UR14][R4.64] ;  /* 0x0000000e04077981 */ /* 0x000ea8000c1e1900 */
[----:B------:R-:W3:Y:S01]  /*1710*/  LDG.E R9, desc[UR14][R4.64+0x4] ;  /* 0x0000040e04097981 */ /* 0x000ee2000c1e1900 */
[----:B------:R-:W-:Y:S01]  /*1720*/  HFMA2 R11, -RZ, RZ, 3.7421875, 0 ;  /* 0x437c0000ff0b7431 */ /* 0x000fe200000001ff */
[----:B------:R-:W-:Y:S02]  /*1730*/  MOV R10, 0x3bbb989d ;  /* 0x3bbb989d000a7802 */ /* 0x000fe40000000f00 */
[----:B------:R-:W-:Y:S01]  /*1740*/  IADD3 R2, PT, PT, R2, 0x2, RZ ;  /* 0x0000000202027810 */ /* 0x000fe20007ffe0ff */
[----:B--2---:R-:W-:-:S04]  /*1750*/  FADD R7, R7, -R0 ;  /* 0x8000000007077221 */ /* 0x004fc80000000000 */
[-C--:B------:R-:W-:Y:S01]  /*1760*/  FFMA.SAT R6, R7, R10.reuse, 0.5 ;  /* 0x3f00000007067423 */ /* 0x080fe2000000200a */
[----:B---3--:R-:W-:Y:S01]  /*1770*/  FADD R9, R9, -R0 ;  /* 0x8000000009097221 */ /* 0x008fe20000000000 */
[----:B------:R0:W-:Y:S02]  /*1780*/  STG.E desc[UR14][R4.64], R7 ;  /* 0x0000000704007986 */ /* 0x0001e4000c10190e */
[-C--:B------:R-:W-:Y:S01]  /*1790*/  FFMA.RM R6, R6, R11.reuse, 12582913 ;  /* 0x4b40000106067423 */ /* 0x080fe2000000400b */
[----:B------:R-:W-:Y:S01]  /*17a0*/  FFMA.SAT R10, R9, R10, 0.5 ;  /* 0x3f000000090a7423 */ /* 0x000fe2000000200a */
[----:B------:R0:W-:Y:S02]  /*17b0*/  STG.E desc[UR14][R4.64+0x4], R9 ;  /* 0x0000040904007986 */ /* 0x0001e4000c10190e */
[----:B------:R-:W-:Y:S01]  /*17c0*/  FADD R8, R6, -12583039 ;  /* 0xcb40007f06087421 */ /* 0x000fe20000000000 */
[----:B------:R-:W-:Y:S01]  /*17d0*/  FFMA.RM R10, R10, R11, 12582913 ;  /* 0x4b4000010a0a7423 */ /* 0x000fe2000000400b */
[----:B------:R-:W-:-:S02]  /*17e0*/  SHF.L.U32 R6, R6, 0x17, RZ ;  /* 0x0000001706067819 */ /* 0x000fc400000006ff */
[C---:B------:R-:W-:Y:S01]  /*17f0*/  FFMA R8, R7.reuse, 1.4426950216293334961, -R8 ;  /* 0x3fb8aa3b07087823 */ /* 0x040fe20000000808 */
[C---:B------:R-:W-:Y:S01]  /*1800*/  FADD R12, R10.reuse, -12583039 ;  /* 0xcb40007f0a0c7421 */ /* 0x040fe20000000000 */
[----:B------:R-:W-:Y:S02]  /*1810*/  SHF.L.U32 R10, R10, 0x17, RZ ;  /* 0x000000170a0a7819 */ /* 0x000fe400000006ff */
[----:B------:R-:W-:Y:S01]  /*1820*/  FFMA R8, R7, 1.925963033500011079e-08, R8 ;  /* 0x32a5706007087823 */ /* 0x000fe20000000008 */
[----:B------:R-:W-:-:S04]  /*1830*/  FFMA R12, R9, 1.4426950216293334961, -R12 ;  /* 0x3fb8aa3b090c7823 */ /* 0x000fc8000000080c */
[----:B------:R-:W-:Y:S01]  /*1840*/  FFMA R12, R9, 1.925963033500011079e-08, R12 ;  /* 0x32a57060090c7823 */ /* 0x000fe2000000000c */
[----:B------:R-:W1:Y:S08]  /*1850*/  MUFU.EX2 R8, R8 ;  /* 0x0000000800087308 */ /* 0x000e700000000800 */
[----:B------:R-:W2:Y:S01]  /*1860*/  MUFU.EX2 R12, R12 ;  /* 0x0000000c000c7308 */ /* 0x000ea20000000800 */
[----:B-1----:R-:W-:-:S04]  /*1870*/  FFMA R3, R6, R8, R3 ;  /* 0x0000000806037223 */ /* 0x002fc80000000003 */
[----:B0-2---:R-:W-:-:S07]  /*1880*/  FFMA R3, R10, R12, R3 ;  /* 0x0000000c0a037223 */ /* 0x005fce0000000003 */
.L_x_94:
[----:B------:R-:W-:Y:S05]  /*1890*/  BRA.U UP1, `(.L_x_90) ;  /* 0x00000001013c7547 */ /* 0x000fea000b800000 */
[----:B------:R-:W0:Y:S02]  /*18a0*/  LDC.64 R4, c[0x0][0x388] ;  /* 0x0000e200ff047b82 */ /* 0x000e240000000a00 */
[----:B0-----:R-:W-:-:S05]  /*18b0*/  IMAD.WIDE.U32 R4, R2, 0x4, R4 ;  /* 0x0000000402047825 */ /* 0x001fca00078e0004 */
[----:B------:R-:W2:Y:S01]  /*18c0*/  LDG.E R7, desc[UR14][R4.64] ;  /* 0x0000000e04077981 */ /* 0x000ea2000c1e1900 */
[----:B------:R-:W-:Y:S01]  /*18d0*/  HFMA2 R9, -RZ, RZ, 3.7421875, 0 ;  /* 0x437c0000ff097431 */ /* 0x000fe200000001ff */
[----:B------:R-:W-:Y:S01]  /*18e0*/  MOV R2, 0x3bbb989d ;  /* 0x3bbb989d00027802 */ /* 0x000fe20000000f00 */
[----:B--2---:R-:W-:-:S04]  /*18f0*/  FADD R7, R7, -R0 ;  /* 0x8000000007077221 */ /* 0x004fc80000000000 */
[----:B------:R-:W-:Y:S01]  /*1900*/  FFMA.SAT R0, R7, R2, 0.5 ;  /* 0x3f00000007007423 */ /* 0x000fe20000002002 */
[----:B------:R0:W-:Y:S03]  /*1910*/  STG.E desc[UR14][R4.64], R7 ;  /* 0x0000000704007986 */ /* 0x0001e6000c10190e */
[----:B------:R-:W-:-:S04]  /*1920*/  FFMA.RM R0, R0, R9, 12582913 ;  /* 0x4b40000100007423 */ /* 0x000fc80000004009 */
[C---:B------:R-:W-:Y:S01]  /*1930*/  FADD R2, R0.reuse, -12583039 ;  /* 0xcb40007f00027421 */ /* 0x040fe20000000000 */
[----:B------:R-:W-:-:S03]  /*1940*/  SHF.L.U32 R0, R0, 0x17, RZ ;  /* 0x0000001700007819 */ /* 0x000fc600000006ff */
[----:B------:R-:W-:-:S04]  /*1950*/  FFMA R2, R7, 1.4426950216293334961, -R2 ;  /* 0x3fb8aa3b07027823 */ /* 0x000fc80000000802 */
[----:B------:R-:W-:-:S06]  /*1960*/  FFMA R2, R7, 1.925963033500011079e-08, R2 ;  /* 0x32a5706007027823 */ /* 0x000fcc0000000002 */
[----:B------:R-:W1:Y:S02]  /*1970*/  MUFU.EX2 R2, R2 ;  /* 0x0000000200027308 */ /* 0x000e640000000800 */
[----:B01----:R-:W-:-:S07]  /*1980*/  FFMA R3, R0, R2, R3 ;  /* 0x0000000200037223 */ /* 0x003fce0000000003 */
.L_x_90:
[----:B------:R-:W0:Y:S02]  /*1990*/  LDC R0, c[0x0][0x390] ;  /* 0x0000e400ff007b82 */ /* 0x000e240000000800 */
[----:B0-----:R-:W-:-:S13]  /*19a0*/  ISETP.GE.AND P0, PT, R0, 0x1, PT ;  /* 0x000000010000780c */ /* 0x001fda0003f06270 */
[----:B------:R-:W-:Y:S05]  /*19b0*/  @!P0 EXIT ;  /* 0x000000000000894d */ /* 0x000fea0003800000 */
[C---:B------:R-:W-:Y:S02]  /*19c0*/  ISETP.GE.U32.AND P0, PT, R0.reuse, 0x8, PT ;  /* 0x000000080000780c */ /* 0x040fe40003f06070 */
[----:B------:R-:W-:Y:S02]  /*19d0*/  LOP3.LUT R12, R0, 0x7, RZ, 0xc0, !PT ;  /* 0x00000007000c7812 */ /* 0x000fe400078ec0ff */
[----:B------:R-:W-:-:S09]  /*19e0*/  MOV R2, RZ ;  /* 0x000000ff00027202 */ /* 0x000fd20000000f00 */
[----:B------:R-:W-:Y:S05]  /*19f0*/  @!P0 BRA `(.L_x_95) ;  /* 0x0000000c00248947 */ /* 0x000fea0003800000 */
[----:B------:R-:W0:Y:S01]  /*1a00*/  LDCU.64 UR4, c[0x0][0x388] ;  /* 0x00007100ff0477ac */ /* 0x000e220008000a00 */
[----:B------:R-:W-:-:S04]  /*1a10*/  LOP3.LUT R2, R0, 0x7ffffff8, RZ, 0xc0, !PT ;  /* 0x7ffffff800027812 */ /* 0x000fc800078ec0ff */
[----:B------:R-:W-:Y:S01]  /*1a20*/  IADD3 R6, PT, PT, -R2, RZ, RZ ;  /* 0x000000ff02067210 */ /* 0x000fe20007ffe1ff */
[----:B0-----:R-:W-:-:S04]  /*1a30*/  UIADD3 UR4, UP0, UPT, UR4, 0x10, URZ ;  /* 0x0000001004047890 */ /* 0x001fc8000ff1e0ff */
[----:B------:R-:W-:Y:S02]  /*1a40*/  UIADD3.X UR5, UPT, UPT, URZ, UR5, URZ, UP0, !UPT ;  /* 0x00000005ff057290 */ /* 0x000fe400087fe4ff */
[----:B------:R-:W-:-:S04]  /*1a50*/  MOV R0, UR4 ;  /* 0x0000000400007c02 */ /* 0x000fc80008000f00 */
[----:B------:R-:W-:-:S07]  /*1a60*/  MOV R7, UR5 ;  /* 0x0000000500077c02 */ /* 0x000fce0008000f00 */
.L_x_104:
[----:B0-----:R-:W-:Y:S02]  /*1a70*/  MOV R4, R0 ;  /* 0x0000000000047202 */ /* 0x001fe40000000f00 */
[----:B------:R-:W-:-:S05]  /*1a80*/  MOV R5, R7 ;  /* 0x0000000700057202 */ /* 0x000fca0000000f00 */
[----:B------:R-:W2:Y:S01]  /*1a90*/  LDG.E R0, desc[UR14][R4.64+-0x10] ;  /* 0xfffff00e04007981 */ /* 0x000ea2000c1e1900 */
[----:B------:R-:W-:Y:S01]  /*1aa0*/  HFMA2 R7, -RZ, RZ, 0.96630859375, -0.0022525787353515625 ;  /* 0x3bbb989dff077431 */ /* 0x000fe200000001ff */
[----:B------:R-:W-:Y:S02]  /*1ab0*/  MOV R8, 0x437c0000 ;  /* 0x437c000000087802 */ /* 0x000fe40000000f00 */
[----:B------:R-:W-:-:S04]  /*1ac0*/  IADD3 R6, PT, PT, R6, 0x8, RZ ;  /* 0x0000000806067810 */ /* 0x000fc80007ffe0ff */
[----:B------:R-:W-:Y:S01]  /*1ad0*/  ISETP.NE.AND P2, PT, R6, RZ, PT ;  /* 0x000000ff0600720c */ /* 0x000fe20003f45270 */
[----:B--2---:R-:W-:-:S04]  /*1ae0*/  FFMA.SAT R7, R0, R7, 0.5 ;  /* 0x3f00000000077423 */ /* 0x004fc80000002007 */
[----:B------:R-:W-:Y:S02]  /*1af0*/  FFMA.RM R7, R7, R8, 12582913 ;  /* 0x4b40000107077423 */ /* 0x000fe40000004008 */
[----:B------:R-:W0:Y:S02]  /*1b00*/  MUFU.RCP R8, R3 ;  /* 0x0000000300087308 */ /* 0x000e240000001000 */
[----:B------:R-:W-:-:S04]  /*1b10*/  FADD R9, R7, -12583039 ;  /* 0xcb40007f07097421 */ /* 0x000fc80000000000 */
[----:B------:R-:W-:-:S04]  /*1b20*/  FFMA R9, R0, 1.4426950216293334961, -R9 ;  /* 0x3fb8aa3b00097823 */ /* 0x000fc80000000809 */
[----:B------:R-:W-:Y:S01]  /*1b30*/  FFMA R9, R0, 1.925963033500011079e-08, R9 ;  /* 0x32a5706000097823 */ /* 0x000fe20000000009 */
[----:B------:R-:W-:-:S05]  /*1b40*/  SHF.L.U32 R0, R7, 0x17, RZ ;  /* 0x0000001707007819 */ /* 0x000fca00000006ff */
[----:B------:R-:W1:Y:S01]  /*1b50*/  MUFU.EX2 R9, R9 ;  /* 0x0000000900097308 */ /* 0x000e620000000800 */
[----:B0-----:R-:W-:-:S04]  /*1b60*/  FFMA R7, R8, -R3, 1 ;  /* 0x3f80000008077423 */ /* 0x001fc80000000803 */
[----:B------:R-:W-:Y:S01]  /*1b70*/  FFMA R7, R8, R7, R8 ;  /* 0x0000000708077223 */ /* 0x000fe20000000008 */
[----:B-1----:R-:W-:-:S04]  /*1b80*/  FMUL R0, R0, R9 ;  /* 0x0000000900007220 */ /* 0x002fc80000400000 */
[----:B------:R-:W0:Y:S01]  /*1b90*/  FCHK P0, R0, R3 ;  /* 0x0000000300007302 */ /* 0x000e220000000000 */
[----:B------:R-:W-:-:S04]  /*1ba0*/  FFMA R8, R0, R7, RZ ;  /* 0x0000000700087223 */ /* 0x000fc800000000ff */
[----:B------:R-:W-:-:S04]  /*1bb0*/  FFMA R10, R8, -R3, R0 ;  /* 0x80000003080a7223 */ /* 0x000fc80000000000 */
[----:B------:R-:W-:Y:S01]  /*1bc0*/  FFMA R7, R7, R10, R8 ;  /* 0x0000000a07077223 */ /* 0x000fe20000000008 */
[----:B0-----:R-:W-:Y:S06]  /*1bd0*/  @!P0 BRA `(.L_x_96) ;  /* 0x00000000000c8947 */ /* 0x001fec0003800000 */
[----:B------:R-:W-:-:S07]  /*1be0*/  MOV R8, 0x1c00 ;  /* 0x00001c0000087802 */ /* 0x000fce0000000f00 */
[----:B------:R-:W-:Y:S05]  /*1bf0*/  CALL.REL.NOINC `($__internal_4_$__cuda_sm3x_div_rn_noftz_f32_slowpath) ;  /* 0x0000001400947944 */ /* 0x000fea0003c00000 */
[----:B------:R-:W-:-:S07]  /*1c00*/  MOV R7, R11 ;  /* 0x0000000b00077202 */ /* 0x000fce0000000f00 */
.L_x_96:
[----:B------:R-:W2:Y:S01]  /*1c10*/  LDG.E R0, desc[UR14][R4.64+-0xc] ;  /* 0xfffff40e04007981 */ /* 0x000ea2000c1e1900 */
[----:B------:R-:W-:Y:S01]  /*1c20*/  MOV R9, 0x3bbb989d ;  /* 0x3bbb989d00097802 */ /* 0x000fe20000000f00 */
[----:B------:R-:W0:Y:S01]  /*1c30*/  MUFU.RCP R10, R3 ;  /* 0x00000003000a7308 */ /* 0x000e220000001000 */
[----:B------:R-:W-:Y:S01]  /*1c40*/  MOV R11, 0x437c0000 ;  /* 0x437c0000000b7802 */ /* 0x000fe20000000f00 */
[----:B------:R1:W-:Y:S02]  /*1c50*/  STG.E desc[UR14][R4.64+-0x10], R7 ;  /* 0xfffff00704007986 */ /* 0x0003e4000c10190e */
[----:B--2---:R-:W-:-:S04]  /*1c60*/  FFMA.SAT R8, R0, R9, 0.5 ;  /* 0x3f00000000087423 */ /* 0x004fc80000002009 */
[----:B------:R-:W-:Y:S01]  /*1c70*/  FFMA.RM R8, R8, R11, 12582913 ;  /* 0x4b40000108087423 */ /* 0x000fe2000000400b */
[----:B0-----:R-:W-:-:S03]  /*1c80*/  FFMA R11, R10, -R3, 1 ;  /* 0x3f8000000a0b7423 */ /* 0x001fc60000000803 */
[C---:B------:R-:W-:Y:S01]  /*1c90*/  FADD R9, R8.reuse, -12583039 ;  /* 0xcb40007f08097421 */ /* 0x040fe20000000000 */
[----:B------:R-:W-:-:S03]  /*1ca0*/  SHF.L.U32 R8, R8, 0x17, RZ ;  /* 0x0000001708087819 */ /* 0x000fc600000006ff */
[----:B------:R-:W-:-:S04]  /*1cb0*/  FFMA R9, R0, 1.4426950216293334961, -R9 ;  /* 0x3fb8aa3b00097823 */ /* 0x000fc80000000809 */
[----:B------:R-:W-:Y:S01]  /*1cc0*/  FFMA R9, R0, 1.925963033500011079e-08, R9 ;  /* 0x32a5706000097823 */ /* 0x000fe20000000009 */
[----:B------:R-:W-:-:S05]  /*1cd0*/  FFMA R0, R10, R11, R10 ;  /* 0x0000000b0a007223 */ /* 0x000fca000000000a */
[----:B------:R-:W0:Y:S02]  /*1ce0*/  MUFU.EX2 R9, R9 ;  /* 0x0000000900097308 */ /* 0x000e240000000800 */
[----:B0-----:R-:W-:-:S06]  /*1cf0*/  FMUL R13, R8, R9 ;  /* 0x00000009080d7220 */ /* 0x001fcc0000400000 */
[----:B------:R-:W0:Y:S01]  /*1d00*/  FCHK P0, R13, R3 ;  /* 0x000000030d007302 */ /* 0x000e220000000000 */
[----:B------:R-:W-:-:S04]  /*1d10*/  FFMA R8, R0, R13, RZ ;  /* 0x0000000d00087223 */ /* 0x000fc800000000ff */
[----:B------:R-:W-:-:S04]  /*1d20*/  FFMA R11, R8, -R3, R13 ;  /* 0x80000003080b7223 */ /* 0x000fc8000000000d */
[----:B------:R-:W-:Y:S01]  /*1d30*/  FFMA R11, R0, R11, R8 ;  /* 0x0000000b000b7223 */ /* 0x000fe20000000008 */
[----:B01----:R-:W-:Y:S06]  /*1d40*/  @!P0 BRA `(.L_x_97) ;  /* 0x00000000000c8947 */ /* 0x003fec0003800000 */
[----:B------:R-:W-:Y:S02]  /*1d50*/  MOV R0, R13 ;  /* 0x0000000d00007202 */ /* 0x000fe40000000f00 */
[----:B------:R-:W-:-:S07]  /*1d60*/  MOV R8, 0x1d80 ;  /* 0x00001d8000087802 */ /* 0x000fce0000000f00 */
[----:B------:R-:W-:Y:S05]  /*1d70*/  CALL.REL.NOINC `($__internal_4_$__cuda_sm3x_div_rn_noftz_f32_slowpath) ;  /* 0x0000001400347944 */ /* 0x000fea0003c00000 */
.L_x_97:
[----:B------:R-:W2:Y:S01]  /*1d80*/  LDG.E R0, desc[UR14][R4.64+-0x8] ;  /* 0xfffff80e04007981 */ /* 0x000ea2000c1e1900 */
[----:B------:R-:W-:Y:S01]  /*1d90*/  HFMA2 R7, -RZ, RZ, 0.96630859375, -0.0022525787353515625 ;  /* 0x3bbb989dff077431 */ /* 0x000fe200000001ff */
[----:B------:R-:W-:Y:S02]  /*1da0*/  MOV R8, 0x437c0000 ;  /* 0x437c000000087802 */ /* 0x000fe40000000f00 */
[----:B------:R0:W-:Y:S02]  /*1db0*/  STG.E desc[UR14][R4.64+-0xc], R11 ;  /* 0xfffff40b04007986 */ /* 0x0001e4000c10190e */
[----:B--2---:R-:W-:-:S04]  /*1dc0*/  FFMA.SAT R7, R0, R7, 0.5 ;  /* 0x3f00000000077423 */ /* 0x004fc80000002007 */
[----:B------:R-:W-:Y:S02]  /*1dd0*/  FFMA.RM R7, R7, R8, 12582913 ;  /* 0x4b40000107077423 */ /* 0x000fe40000004008 */
[----:B------:R-:W1:Y:S02]  /*1de0*/  MUFU.RCP R8, R3 ;  /* 0x0000000300087308 */ /* 0x000e640000001000 */
[C---:B------:R-:W-:Y:S01]  /*1df0*/  FADD R9, R7.reuse, -12583039 ;  /* 0xcb40007f07097421 */ /* 0x040fe20000000000 */
[----:B------:R-:W-:-:S03]  /*1e00*/  SHF.L.U32 R7, R7, 0x17, RZ ;  /* 0x0000001707077819 */ /* 0x000fc600000006ff */
[----:B------:R-:W-:-:S04]  /*1e10*/  FFMA R9, R0, 1.4426950216293334961, -R9 ;  /* 0x3fb8aa3b00097823 */ /* 0x000fc80000000809 */
[----:B------:R-:W-:-:S04]  /*1e20*/  FFMA R9, R0, 1.925963033500011079e-08, R9 ;  /* 0x32a5706000097823 */ /* 0x000fc80000000009 */
[----:B------:R-:W2:Y:S01]  /*1e30*/  MUFU.EX2 R0, R9 ;  /* 0x0000000900007308 */ /* 0x000ea20000000800 */
[----:B-1----:R-:W-:Y:S01]  /*1e40*/  FFMA R13, R8, -R3, 1 ;  /* 0x3f800000080d7423 */ /* 0x002fe20000000803 */
[----:B--2---:R-:W-:-:S03]  /*1e50*/  FMUL R10, R7, R0 ;  /* 0x00000000070a7220 */ /* 0x004fc60000400000 */
[----:B------:R-:W-:-:S03]  /*1e60*/  FFMA R0, R8, R13, R8 ;  /* 0x0000000d08007223 */ /* 0x000fc60000000008 */
[----:B------:R-:W1:Y:S01]  /*1e70*/  FCHK P0, R10, R3 ;  /* 0x000000030a007302 */ /* 0x000e620000000000 */
[----:B------:R-:W-:-:S04]  /*1e80*/  FFMA R7, R0, R10, RZ ;  /* 0x0000000a00077223 */ /* 0x000fc800000000ff */
[----:B------:R-:W-:-:S04]  /*1e90*/  FFMA R8, R7, -R3, R10 ;  /* 0x8000000307087223 */ /* 0x000fc8000000000a */
[----:B------:R-:W-:Y:S01]  /*1ea0*/  FFMA R7, R0, R8, R7 ;  /* 0x0000000800077223 */ /* 0x000fe20000000007 */
[----:B01----:R-:W-:Y:S06]  /*1eb0*/  @!P0 BRA `(.L_x_98) ;  /* 0x0000000000108947 */ /* 0x003fec0003800000 */
[----:B------:R-:W-:Y:S02]  /*1ec0*/  MOV R0, R10 ;  /* 0x0000000a00007202 */ /* 0x000fe40000000f00 */
[----:B------:R-:W-:-:S07]  /*1ed0*/  MOV R8, 0x1ef0 ;  /* 0x00001ef000087802 */ /* 0x000fce0000000f00 */
[----:B------:R-:W-:Y:S05]  /*1ee0*/  CALL.REL.NOINC `($__internal_4_$__cuda_sm3x_div_rn_noftz_f32_slowpath) ;  /* 0x0000001000d87944 */ /* 0x000fea0003c00000 */
[----:B------:R-:W-:-:S07]  /*1ef0*/  MOV R7, R11 ;  /* 0x0000000b00077202 */ /* 0x000fce0000000f00 */
.L_x_98:
        /* <DEDUP_REMOVED lines=23> */
.L_x_99:
        /* <DEDUP_REMOVED lines=24> */
.L_x_100:
        /* <DEDUP_REMOVED lines=23> */
.L_x_101:
        /* <DEDUP_REMOVED lines=24> */
.L_x_102:
        /* <DEDUP_REMOVED lines=23> */
.L_x_103:
[----:B------:R0:W-:Y:S01]  /*2650*/  STG.E desc[UR14][R4.64+0xc], R11 ;  /* 0x00000c0b04007986 */ /* 0x0001e2000c10190e */
[----:B------:R-:W-:-:S04]  /*2660*/  IADD3 R0, P0, PT, R4, 0x20, RZ ;  /* 0x0000002004007810 */ /* 0x000fc80007f1e0ff */
[----:B------:R-:W-:Y:S01]  /*2670*/  IADD3.X R7, PT, PT, RZ, R5, RZ, P0, !PT ;  /* 0x00000005ff077210 */ /* 0x000fe200007fe4ff */
[----:B------:R-:W-:Y:S08]  /*2680*/  @P2 BRA `(.L_x_104) ;  /* 0xfffffff000f82947 */ /* 0x000ff0000383ffff */
.L_x_95:
[----:B------:R-:W-:-:S13]  /*2690*/  ISETP.NE.AND P0, PT, R12, RZ, PT ;  /* 0x000000ff0c00720c */ /* 0x000fda0003f05270 */
[----:B------:R-:W-:Y:S05]  /*26a0*/  @!P0 EXIT ;  /* 0x000000000000894d */ /* 0x000fea0003800000 */
[----:B------:R-:W1:Y:S01]  /*26b0*/  LDCU UR4, c[0x0][0x390] ;  /* 0x00007200ff0477ac */ /* 0x000e620008000800 */
[----:B------:R-:W-:Y:S01]  /*26c0*/  ISETP.GE.U32.AND P0, PT, R12, 0x4, PT ;  /* 0x000000040c00780c */ /* 0x000fe20003f06070 */
[----:B-1----:R-:W-:-:S12]  /*26d0*/  ULOP3.LUT UR4, UR4, 0x3, URZ, 0xc0, !UPT ;  /* 0x0000000304047892 */ /* 0x002fd8000f8ec0ff */
[----:B------:R-:W-:Y:S05]  /*26e0*/  @!P0 BRA `(.L_x_105) ;  /* 0x0000000400848947 */ /* 0x000fea0003800000 */
[----:B0-----:R-:W0:Y:S02]  /*26f0*/  LDC.64 R4, c[0x0][0x388] ;  /* 0x0000e200ff047b82 */ /* 0x001e240000000a00 */
[----:B0-----:R-:W-:-:S05]  /*2700*/  IMAD.WIDE.U32 R4, R2, 0x4, R4 ;  /* 0x0000000402047825 */ /* 0x001fca00078e0004 */
[----:B------:R-:W2:Y:S01]  /*2710*/  LDG.E R0, desc[UR14][R4.64] ;  /* 0x0000000e04007981 */ /* 0x000ea2000c1e1900 */
[----:B------:R-:W-:Y:S01]  /*2720*/  HFMA2 R7, -RZ, RZ, 0.96630859375, -0.0022525787353515625 ;  /* 0x3bbb989dff077431 */ /* 0x000fe200000001ff */
[----:B------:R-:W-:Y:S01]  /*2730*/  MOV R9, 0x437c0000 ;  /* 0x437c000000097802 */ /* 0x000fe20000000f00 */
[----:B------:R-:W0:Y:S03]  /*2740*/  MUFU.RCP R8, R3 ;  /* 0x0000000300087308 */ /* 0x000e260000001000 */
        /* <DEDUP_REMOVED lines=14> */
[----:B0-----:R-:W-:Y:S06]  /*2830*/  @!P0 BRA `(.L_x_106) ;  /* 0x0000000000108947 */ /* 0x001fec0003800000 */
[----:B------:R-:W-:Y:S02]  /*2840*/  MOV R0, R11 ;  /* 0x0000000b00007202 */ /* 0x000fe40000000f00 */
[----:B------:R-:W-:-:S07]  /*2850*/  MOV R8, 0x2870 ;  /* 0x0000287000087802 */ /* 0x000fce0000000f00 */
[----:B------:R-:W-:Y:S05]  /*2860*/  CALL.REL.NOINC `($__internal_4_$__cuda_sm3x_div_rn_noftz_f32_slowpath) ;  /* 0x0000000800787944 */ /* 0x000fea0003c00000 */
[----:B------:R-:W-:-:S07]  /*2870*/  MOV R9, R11 ;  /* 0x0000000b00097202 */ /* 0x000fce0000000f00 */
.L_x_106:
        /* <DEDUP_REMOVED lines=23> */
.L_x_107:
[----:B------:R-:W2:Y:S01]  /*29f0*/  LDG.E R0, desc[UR14][R4.64+0x8] ;  /* 0x0000080e04007981 */ /* 0x000ea2000c1e1900 */
[----:B------:R-:W-:Y:S01]  /*2a00*/  HFMA2 R7, -RZ, RZ, 0.96630859375, -0.0022525787353515625 ;  /* 0x3bbb989dff077431 */ /* 0x000fe200000001ff */
[----:B------:R-:W-:Y:S01]  /*2a10*/  MOV R9, 0x437c0000 ;  /* 0x437c000000097802 */ /* 0x000fe20000000f00 */
[----:B------:R-:W0:Y:S01]  /*2a20*/  MUFU.RCP R8, R3 ;  /* 0x0000000300087308 */ /* 0x000e220000001000 */
        /* <DEDUP_REMOVED lines=20> */
.L_x_108:
        /* <DEDUP_REMOVED lines=23> */
.L_x_109:
[----:B------:R1:W-:Y:S01]  /*2ce0*/  STG.E desc[UR14][R4.64+0xc], R11 ;  /* 0x00000c0b04007986 */ /* 0x0003e2000c10190e */
[----:B------:R-:W-:-:S07]  /*2cf0*/  IADD3 R2, PT, PT, R2, 0x4, RZ ;  /* 0x0000000402027810 */ /* 0x000fce0007ffe0ff */
.L_x_105:
[----:B------:R-:W-:-:S13]  /*2d00*/  ISETP.NE.AND P0, PT, RZ, UR4, PT ;  /* 0x00000004ff007c0c */ /* 0x000fda000bf05270 */
[----:B------:R-:W-:Y:S05]  /*2d10*/  @!P0 EXIT ;  /* 0x000000000000894d */ /* 0x000fea0003800000 */
[----:B------:R-:W-:-:S09]  /*2d20*/  UISETP.NE.AND UP0, UPT, UR4, 0x1, UPT ;  /* 0x000000010400788c */ /* 0x000fd2000bf05270 */
[----:B------:R-:W-:Y:S05]  /*2d30*/  BRA.U !UP0, `(.L_x_110) ;  /* 0x0000000108c87547 */ /* 0x000fea000b800000 */
[----:B01----:R-:W0:Y:S02]  /*2d40*/  LDC.64 R4, c[0x0][0x388] ;  /* 0x0000e200ff047b82 */ /* 0x003e240000000a00 */
        /* <DEDUP_REMOVED lines=24> */
.L_x_111:
        /* <DEDUP_REMOVED lines=23> */
.L_x_112:
[----:B------:R2:W-:Y:S01]  /*3040*/  STG.E desc[UR14][R4.64+0x4], R11 ;  /* 0x0000040b04007986 */ /* 0x0005e2000c10190e */
[----:B------:R-:W-:-:S07]  /*3050*/  IADD3 R2, PT, PT, R2, 0x2, RZ ;  /* 0x0000000202027810 */ /* 0x000fce0007ffe0ff */
.L_x_110:
[----:B------:R-:W3:Y:S02]  /*3060*/  LDC R0, c[0x0][0x390] ;  /* 0x0000e400ff007b82 */ /* 0x000ee40000000800 */
[----:B---3--:R-:W-:-:S04]  /*3070*/  LOP3.LUT R0, R0, 0x1, RZ, 0xc0, !PT ;  /* 0x0000000100007812 */ /* 0x008fc800078ec0ff */
[----:B------:R-:W-:-:S13]  /*3080*/  ISETP.NE.U32.AND P0, PT, R0, 0x1, PT ;  /* 0x000000010000780c */ /* 0x000fda0003f05070 */
[----:B------:R-:W-:Y:S05]  /*3090*/  @P0 EXIT ;  /* 0x000000000000094d */ /* 0x000fea0003800000 */
[----:B012---:R-:W0:Y:S02]  /*30a0*/  LDC.64 R4, c[0x0][0x388] ;  /* 0x0000e200ff047b82 */ /* 0x007e240000000a00 */
        /* <DEDUP_REMOVED lines=24> */
.L_x_113:
[----:B------:R-:W-:Y:S01]  /*3230*/  STG.E desc[UR14][R4.64], R9 ;  /* 0x0000000904007986 */ /* 0x000fe2000c10190e */
[----:B------:R-:W-:Y:S05]  /*3240*/  EXIT ;  /* 0x000000000000794d */ /* 0x000fea0003800000 */
        .weak           $__internal_4_$__cuda_sm3x_div_rn_noftz_f32_slowpath
        .type           $__internal_4_$__cuda_sm3x_div_rn_noftz_f32_slowpath,@function
        .size           $__internal_4_$__cuda_sm3x_div_rn_noftz_f32_slowpath,(.L_x_127 - $__internal_4_$__cuda_sm3x_div_rn_noftz_f32_slowpath)
$__internal_4_$__cuda_sm3x_div_rn_noftz_f32_slowpath:
        /* <DEDUP_REMOVED lines=34> */
.L_x_114:
[----:B------:R-:W-:Y:S02]  /*3470*/  LEA R10, R7, 0xc0800000, 0x17 ;  /* 0xc0800000070a7811 */ /* 0x000fe400078eb8ff */
[----:B------:R-:W-:Y:S02]  /*3480*/  IADD3 R13, PT, PT, R13, -0x7f, RZ ;  /* 0xffffff810d0d7810 */ /* 0x000fe40007ffe0ff */
[----:B------:R-:W-:-:S03]  /*3490*/  IADD3 R14, PT, PT, -R10, R11, RZ ;  /* 0x0000000b0a0e7210 */ /* 0x000fc60007ffe1ff */
[C---:B------:R-:W-:Y:S01]  /*34a0*/  IMAD R0, R13.reuse, -0x800000, R0 ;  /* 0xff8000000d007824 */ /* 0x040fe200078e0200 */
[----:B------:R0:W1:Y:S01]  /*34b0*/  MUFU.RCP R11, R14 ;  /* 0x0000000e000b7308 */ /* 0x0000620000001000 */
[----:B------:R-:W-:Y:S01]  /*34c0*/  FADD.FTZ R15, -R14, -RZ ;  /* 0x800000ff0e0f7221 */ /* 0x000fe20000010100 */
[----:B0-----:R-:W-:-:S04]  /*34d0*/  IADD3 R14, PT, PT, R13, 0x7f, -R7 ;  /* 0x0000007f0d0e7810 */ /* 0x001fc80007ffe807 */
[----:B------:R-:W-:Y:S01]  /*34e0*/  IADD3 R14, PT, PT, R14, R9, RZ ;  /* 0x000000090e0e7210 */ /* 0x000fe20007ffe0ff */
[----:B-1----:R-:W-:-:S04]  /*34f0*/  FFMA R10, R11, R15, 1 ;  /* 0x3f8000000b0a7423 */ /* 0x002fc8000000000f */
[----:B------:R-:W-:-:S04]  /*3500*/  FFMA R11, R11, R10, R11 ;  /* 0x0000000a0b0b7223 */ /* 0x000fc8000000000b */
[----:B------:R-:W-:-:S04]  /*3510*/  FFMA R10, R0, R11, RZ ;  /* 0x0000000b000a7223 */ /* 0x000fc800000000ff */
[----:B------:R-:W-:-:S04]  /*3520*/  FFMA R16, R15, R10, R0 ;  /* 0x0000000a0f107223 */ /* 0x000fc80000000000 */
[----:B------:R-:W-:-:S04]  /*3530*/  FFMA R10, R11, R16, R10 ;  /* 0x000000100b0a7223 */ /* 0x000fc8000000000a */
[----:B------:R-:W-:-:S04]  /*3540*/  FFMA R15, R15, R10, R0 ;  /* 0x0000000a0f0f7223 */ /* 0x000fc80000000000 */
        /* <DEDUP_REMOVED lines=14> */
[-CC-:B------:R-:W-:Y:S01]  /*3630*/  FFMA.RZ R7, R11, R15.reuse, R10.reuse ;  /* 0x0000000f0b077223 */ /* 0x180fe2000000c00a */
[C---:B------:R-:W-:Y:S02]  /*3640*/  IADD3 R14, PT, PT, R13.reuse, 0x20, RZ ;  /* 0x000000200d0e7810 */ /* 0x040fe40007ffe0ff */
[----:B------:R-:W-:Y:S02]  /*3650*/  ISETP.NE.AND P3, PT, R13, RZ, PT ;  /* 0x000000ff0d00720c */ /* 0x000fe40003f65270 */
[----:B------:R-:W-:Y:S01]  /*3660*/  LOP3.LUT R9, R7, 0x7fffff, RZ, 0xc0, !PT ;  /* 0x007fffff07097812 */ /* 0x000fe200078ec0ff */
[CCC-:B------:R-:W-:Y:S01]  /*3670*/  FFMA.RP R7, R11.reuse, R15.reuse, R10.reuse ;  /* 0x0000000f0b077223 */ /* 0x1c0fe2000000800a */
[----:B------:R-:W-:Y:S01]  /*3680*/  FFMA.RM R10, R11, R15, R10 ;  /* 0x0000000f0b0a7223 */ /* 0x000fe2000000400a */
[----:B------:R-:W-:Y:S02]  /*3690*/  ISETP.NE.AND P1, PT, R13, RZ, PT ;  /* 0x000000ff0d00720c */ /* 0x000fe40003f25270 */
[----:B------:R-:W-:-:S02]  /*36a0*/  LOP3.LUT R9, R9, 0x800000, RZ, 0xfc, !PT ;  /* 0x0080000009097812 */ /* 0x000fc400078efcff */
[----:B------:R-:W-:Y:S02]  /*36b0*/  IADD3 R11, PT, PT, -R13, RZ, RZ ;  /* 0x000000ff0d0b7210 */ /* 0x000fe40007ffe1ff */
[----:B------:R-:W-:Y:S02]  /*36c0*/  SHF.L.U32 R14, R9, R14, RZ ;  /* 0x0000000e090e7219 */ /* 0x000fe400000006ff */
[----:B------:R-:W-:Y:S02]  /*36d0*/  FSETP.NEU.FTZ.AND P0, PT, R7, R10, PT ;  /* 0x0000000a0700720b */ /* 0x000fe40003f1d000 */
[----:B------:R-:W-:Y:S02]  /*36e0*/  SEL R10, R11, RZ, P3 ;  /* 0x000000ff0b0a7207 */ /* 0x000fe40001800000 */
[----:B------:R-:W-:Y:S02]  /*36f0*/  ISETP.NE.AND P1, PT, R14, RZ, P1 ;  /* 0x000000ff0e00720c */ /* 0x000fe40000f25270 */
[----:B------:R-:W-:-:S02]  /*3700*/  SHF.R.U32.HI R10, RZ, R10, R9 ;  /* 0x0000000aff0a7219 */ /* 0x000fc40000011609 */
[----:B------:R-:W-:Y:S02]  /*3710*/  PLOP3.LUT P0, PT, P0, P1, PT, 0xf8, 0x8f ;  /* 0x00000000008f781c */ /* 0x000fe40000703f70 */
[----:B------:R-:W-:Y:S02]  /*3720*/  SHF.R.U32.HI R14, RZ, 0x1, R10 ;  /* 0x00000001ff0e7819 */ /* 0x000fe4000001160a */
[----:B------:R-:W-:-:S04]  /*3730*/  SEL R7, RZ, 0x1, !P0 ;  /* 0x00000001ff077807 */ /* 0x000fc80004000000 */
[----:B------:R-:W-:-:S04]  /*3740*/  LOP3.LUT R7, R7, 0x1, R14, 0xf8, !PT ;  /* 0x0000000107077812 */ /* 0x000fc800078ef80e */
[----:B------:R-:W-:-:S04]  /*3750*/  LOP3.LUT R7, R7, R10, RZ, 0xc0, !PT ;  /* 0x0000000a07077212 */ /* 0x000fc800078ec0ff */
[----:B------:R-:W-:-:S04]  /*3760*/  IADD3 R7, PT, PT, R14, R7, RZ ;  /* 0x000000070e077210 */ /* 0x000fc80007ffe0ff */
[----:B------:R-:W-:Y:S01]  /*3770*/  LOP3.LUT R0, R7, R0, RZ, 0xfc, !PT ;  /* 0x0000000007007212 */ /* 0x000fe200078efcff */
[----:B------:R-:W-:Y:S06]  /*3780*/  BRA `(.L_x_121) ;  /* 0x0000000000347947 */ /* 0x000fec0003800000 */
.L_x_120:
[----:B------:R-:W-:-:S04]  /*3790*/  LOP3.LUT R0, R0, 0x80000000, RZ, 0xc0, !PT ;  /* 0x8000000000007812 */ /* 0x000fc800078ec0ff */
[----:B------:R-:W-:Y:S01]  /*37a0*/  LOP3.LUT R0, R0, 0x7f800000, RZ, 0xfc, !PT ;  /* 0x7f80000000007812 */ /* 0x000fe200078efcff */
[----:B------:R-:W-:Y:S06]  /*37b0*/  BRA `(.L_x_121) ;  /* 0x0000000000287947 */ /* 0x000fec0003800000 */
.L_x_119:
[----:B------:R-:W-:Y:S01]  /*37c0*/  LEA R0, R14, R0, 0x17 ;  /* 0x000000000e007211 */ /* 0x000fe200078eb8ff */
[----:B------:R-:W-:Y:S06]  /*37d0*/  BRA `(.L_x_121) ;  /* 0x0000000000207947 */ /* 0x000fec0003800000 */
.L_x_118:
[----:B------:R-:W-:-:S04]  /*37e0*/  LOP3.LUT R0, R11, 0x80000000, R0, 0x48, !PT ;  /* 0x800000000b007812 */ /* 0x000fc800078e4800 */
[----:B------:R-:W-:Y:S01]  /*37f0*/  LOP3.LUT R0, R0, 0x7f800000, RZ, 0xfc, !PT ;  /* 0x7f80000000007812 */ /* 0x000fe200078efcff */
[----:B------:R-:W-:Y:S06]  /*3800*/  BRA `(.L_x_121) ;  /* 0x0000000000147947 */ /* 0x000fec0003800000 */
.L_x_117:
[----:B------:R-:W-:Y:S01]  /*3810*/  LOP3.LUT R0, R11, 0x80000000, R0, 0x48, !PT ;  /* 0x800000000b007812 */ /* 0x000fe200078e4800 */
[----:B------:R-:W-:Y:S06]  /*3820*/  BRA `(.L_x_121) ;  /* 0x00000000000c7947 */ /* 0x000fec0003800000 */
.L_x_116:
[----:B------:R-:W0:Y:S01]  /*3830*/  MUFU.RSQ R0, -QNAN ;  /* 0xffc0000000007908 */ /* 0x000e220000001400 */
[----:B------:R-:W-:Y:S05]  /*3840*/  BRA `(.L_x_121) ;  /* 0x0000000000047947 */ /* 0x000fea0003800000 */
.L_x_115:
[----:B------:R-:W-:-:S07]  /*3850*/  FADD.FTZ R0, R0, R3 ;  /* 0x0000000300007221 */ /* 0x000fce0000010000 */
.L_x_121:
[----:B------:R-:W-:Y:S01]  /*3860*/  HFMA2 R9, -RZ, RZ, 0, 0 ;  /* 0x00000000ff097431 */ /* 0x000fe200000001ff */
[----:B0-----:R-:W-:-:S03]  /*3870*/  MOV R11, R0 ;  /* 0x00000000000b7202 */ /* 0x001fc60000000f00 */
[----:B------:R-:W-:Y:S05]  /*3880*/  RET.REL.NODEC R8 `(_Z7softmaxPfS_i) ;  /* 0xffffffc408dc7950 */ /* 0x000fea0003c3ffff */
.L_x_122:
        /* <DEDUP_REMOVED lines=15> */
.L_x_127:


//--------------------- .nv.shared.reserved.0     --------------------------
	.section	.nv.shared.reserved.0,"aw",@nobits
	.weak		__nv_reservedSMEM_offset_0_alias
	.size		__nv_reservedSMEM_offset_0_alias, 0, 64
	.other		__nv_reservedSMEM_offset_0_alias,@"STO_CUDA_RESERVED_SHARED STV_DEFAULT"
__nv_reservedSMEM_offset_0_alias:
	.zero		0
	.zero		64


//--------------------- .nv.constant0._Z20set_cnn_bias_changesPfS_ --------------------------
	.section	.nv.constant0._Z20set_cnn_bias_changesPfS_,"a",@progbits
	.sectionflags	@""
	.align	4
.nv.constant0._Z20set_cnn_bias_changesPfS_:
	.zero		912


//--------------------- .nv.constant0._Z12set_cnn_biasPfiS_ --------------------------
	.section	.nv.constant0._Z12set_cnn_biasPfiS_,"a",@progbits
	.sectionflags	@""
	.align	4
.nv.constant0._Z12set_cnn_biasPfiS_:
	.zero		920


//--------------------- .nv.constant0._Z19make_padding_matrixPfiS_i --------------------------
	.section	.nv.constant0._Z19make_padding_matrixPfiS_i,"a",@progbits
	.sectionflags	@""
	.align	4
.nv.constant0._Z19make_padding_matrixPfiS_i:
	.zero		924


//--------------------- .nv.constant0._Z18set_filter_changesPfS_i --------------------------
	.section	.nv.constant0._Z18set_filter_changesPfS_i,"a",@progbits
	.sectionflags	@""
	.align	4
.nv.constant0._Z18set_filter_changesPfS_i:
	.zero		916


//--------------------- .nv.constant0._Z16pooling_backwardPfS_iS_iS_ --------------------------
	.section	.nv.constant0._Z16pooling_backwardPfS_iS_iS_,"a",@progbits
	.sectionflags	@""
	.align	4
.nv.constant0._Z16pooling_backwardPfS_iS_iS_:
	.zero		944


//--------------------- .nv.constant0._Z10cnnPoolingPfiiS_ --------------------------
	.section	.nv.constant0._Z10cnnPoolingPfiiS_,"a",@progbits
	.sectionflags	@""
	.align	4
.nv.constant0._Z10cnnPoolingPfiiS_:
	.zero		920


//--------------------- .nv.constant0._Z33matrix_convolution_multiplicationPfiS_iS_ --------------------------
	.section	.nv.constant0._Z33matrix_convolution_multiplicationPfiS_iS_,"a",@progbits
	.sectionflags	@""
	.align	4
.nv.constant0._Z33matrix_convolution_multiplicationPfiS_iS_:
	.zero		936


//--------------------- .nv.constant0._Z14matrix_reversePfS_i --------------------------
	.section	.nv.constant0._Z14matrix_reversePfS_i,"a",@progbits
	.sectionflags	@""
	.align	4
.nv.constant0._Z14matrix_reversePfS_i:
	.zero		916


//--------------------- .nv.constant0._Z14batch_norm_setPfS_S_ff --------------------------
	.section	.nv.constant0._Z14batch_norm_setPfS_S_ff,"a",@progbits
	.sectionflags	@""
	.align	4
.nv.constant0._Z14batch_norm_setPfS_S_ff:
	.zero		928


//--------------------- .nv.constant0._Z10batch_normPfiS_S_ --------------------------
	.section	.nv.constant0._Z10batch_normPfiS_S_,"a",@progbits
	.sectionflags	@""
	.align	4
.nv.constant0._Z10batch_normPfiS_S_:
	.zero		928


//--------------------- .nv.constant0._Z16matrix_transposePfiiS_ --------------------------
	.section	.nv.constant0._Z16matrix_transposePfiiS_,"a",@progbits
	.sectionflags	@""
	.align	4
.nv.constant0._Z16matrix_transposePfiiS_:
	.zero		920


//--------------------- .nv.constant0._Z16set_bias_changesPfS_i --------------------------
	.section	.nv.constant0._Z16set_bias_changesPfS_i,"a",@progbits
	.sectionflags	@""
	.align	4
.nv.constant0._Z16set_bias_changesPfS_i:
	.zero		916


//--------------------- .nv.constant0._Z18set_weight_changesPfS_ii --------------------------
	.section	.nv.constant0._Z18set_weight_changesPfS_ii,"a",@progbits
	.sectionflags	@""
	.align	4
.nv.constant0._Z18set_weight_changesPfS_ii:
	.zero		920


//--------------------- .nv.constant0._Z8relu_cnnPfiS_ --------------------------
	.section	.nv.constant0._Z8relu_cnnPfiS_,"a",@progbits
	.sectionflags	@""
	.align	4
.nv.constant0._Z8relu_cnnPfiS_:
	.zero		920


//--------------------- .nv.constant0._Z13relu_backwardPfS_ii --------------------------
	.section	.nv.constant0._Z13relu_backwardPfS_ii,"a",@progbits
	.sectionflags	@""
	.align	4
.nv.constant0._Z13relu_backwardPfS_ii:
	.zero		920


//--------------------- .nv.constant0._Z16sigmoid_backwardPfS_ii --------------------------
	.section	.nv.constant0._Z16sigmoid_backwardPfS_ii,"a",@progbits
	.sectionflags	@""
	.align	4
.nv.constant0._Z16sigmoid_backwardPfS_ii:
	.zero		920


//--------------------- .nv.constant0._Z9bias_reluPfS_ --------------------------
	.section	.nv.constant0._Z9bias_reluPfS_,"a",@progbits
	.sectionflags	@""
	.align	4
.nv.constant0._Z9bias_reluPfS_:
	.zero		912


//--------------------- .nv.constant0._Z12bias_sigmoidPfS_ --------------------------
	.section	.nv.constant0._Z12bias_sigmoidPfS_,"a",@progbits
	.sectionflags	@""
	.align	4
.nv.constant0._Z12bias_sigmoidPfS_:
	.zero		912


//--------------------- .nv.constant0._Z21matrix_multiplicationPfiiS_iiS_ --------------------------
	.section	.nv.constant0._Z21matrix_multiplicationPfiiS_iiS_,"a",@progbits
	.sectionflags	@""
	.align	4
.nv.constant0._Z21matrix_multiplicationPfiiS_iiS_:
	.zero		936


//--------------------- .nv.constant0._Z7softmaxPfS_i --------------------------
	.section	.nv.constant0._Z7softmaxPfS_i,"a",@progbits
	.sectionflags	@""
	.align	4
.nv.constant0._Z7softmaxPfS_i:
	.zero		916


//--------------------- SYMBOLS --------------------------

	.type		.nv.reservedSmem.offset0,@object
	.size		.nv.reservedSmem.offset0,0x4
